//
// Generated by NVIDIA NVVM Compiler
//
// Compiler Build ID: CL-36424714
// Cuda compilation tools, release 13.0, V13.0.88
// Based on NVVM 20.0.0
//

.version 9.0
.target sm_100
.address_size 64

	// .globl	_Z18init_curand_statesP17curandStateXORWOWmi
.global .align 4 .b8 precalc_xorwow_matrix[102400];
.global .align 4 .b8 precalc_xorwow_offset_matrix[102400];
.global .align 4 .b8 mrg32k3aM1[2304];
.global .align 4 .b8 mrg32k3aM2[2304];
.global .align 4 .b8 mrg32k3aM1SubSeq[2016];
.global .align 4 .b8 mrg32k3aM2SubSeq[2016];
.global .align 4 .b8 mrg32k3aM1Seq[2304];
.global .align 4 .b8 mrg32k3aM2Seq[2304];
.const .align 8 .b8 __cr_lgamma_table[72];

.visible .entry _Z18init_curand_statesP17curandStateXORWOWmi(
	.param .u64 .ptr .align 1 _Z18init_curand_statesP17curandStateXORWOWmi_param_0,
	.param .u64 _Z18init_curand_statesP17curandStateXORWOWmi_param_1,
	.param .u32 _Z18init_curand_statesP17curandStateXORWOWmi_param_2
)
{
	.reg .pred 	%p<25>;
	.reg .b32 	%r<414>;
	.reg .b64 	%rd<19>;

	ld.param.u64 	%rd8, [_Z18init_curand_statesP17curandStateXORWOWmi_param_0];
	ld.param.u64 	%rd9, [_Z18init_curand_statesP17curandStateXORWOWmi_param_1];
	ld.param.u32 	%r183, [_Z18init_curand_statesP17curandStateXORWOWmi_param_2];
	mov.u32 	%r184, %ctaid.x;
	mov.u32 	%r185, %ntid.x;
	mov.u32 	%r186, %tid.x;
	mad.lo.s32 	%r1, %r184, %r185, %r186;
	setp.ge.s32 	%p1, %r1, %r183;
	@%p1 bra 	$L__BB0_44;
	cvta.to.global.u64 	%rd10, %rd8;
	cvt.s64.s32 	%rd18, %r1;
	mul.wide.s32 	%rd11, %r1, 48;
	add.s64 	%rd2, %rd10, %rd11;
	cvt.u32.u64 	%r187, %rd9;
	xor.b32  	%r188, %r187, -1429050551;
	mul.lo.s32 	%r189, %r188, 1099087573;
	{ .reg .b32 tmp; mov.b64 {tmp, %r190}, %rd9; }
	xor.b32  	%r191, %r190, -136515619;
	mul.lo.s32 	%r192, %r191, -1703105765;
	add.s32 	%r193, %r189, %r192;
	add.s32 	%r194, %r193, 6615241;
	add.s32 	%r195, %r189, 123456789;
	st.global.v2.u32 	[%rd2], {%r194, %r195};
	xor.b32  	%r196, %r189, 362436069;
	add.s32 	%r197, %r192, 521288629;
	st.global.v2.u32 	[%rd2+8], {%r196, %r197};
	xor.b32  	%r198, %r192, 88675123;
	add.s32 	%r199, %r189, 5783321;
	st.global.v2.u32 	[%rd2+16], {%r198, %r199};
	setp.eq.s32 	%p2, %r1, 0;
	@%p2 bra 	$L__BB0_43;
	mov.b32 	%r320, 0;
$L__BB0_3:
	and.b64  	%rd4, %rd18, 3;
	setp.eq.s64 	%p3, %rd4, 0;
	@%p3 bra 	$L__BB0_42;
	mul.wide.u32 	%rd12, %r320, 3200;
	mov.u64 	%rd13, precalc_xorwow_matrix;
	add.s64 	%rd5, %rd13, %rd12;
	cvt.u32.u64 	%r3, %rd4;
	mov.b32 	%r321, 0;
$L__BB0_5:
	mov.b32 	%r334, 0;
	mov.u32 	%r335, %r334;
	mov.u32 	%r336, %r334;
	mov.u32 	%r337, %r334;
	mov.u32 	%r338, %r334;
	mov.u32 	%r327, %r334;
$L__BB0_6:
	mul.wide.u32 	%rd14, %r327, 4;
	add.s64 	%rd15, %rd2, %rd14;
	ld.global.u32 	%r11, [%rd15+4];
	shl.b32 	%r12, %r327, 5;
	mov.b32 	%r333, 0;
$L__BB0_7:
	.pragma "nounroll";
	shr.u32 	%r204, %r11, %r333;
	and.b32  	%r205, %r204, 1;
	setp.eq.b32 	%p4, %r205, 1;
	not.pred 	%p5, %p4;
	add.s32 	%r206, %r12, %r333;
	mul.lo.s32 	%r207, %r206, 5;
	mul.wide.u32 	%rd16, %r207, 4;
	add.s64 	%rd6, %rd5, %rd16;
	@%p5 bra 	$L__BB0_9;
	ld.global.u32 	%r208, [%rd6];
	xor.b32  	%r338, %r338, %r208;
	ld.global.u32 	%r209, [%rd6+4];
	xor.b32  	%r337, %r337, %r209;
	ld.global.u32 	%r210, [%rd6+8];
	xor.b32  	%r336, %r336, %r210;
	ld.global.u32 	%r211, [%rd6+12];
	xor.b32  	%r335, %r335, %r211;
	ld.global.u32 	%r212, [%rd6+16];
	xor.b32  	%r334, %r334, %r212;
$L__BB0_9:
	and.b32  	%r214, %r204, 2;
	setp.eq.s32 	%p6, %r214, 0;
	@%p6 bra 	$L__BB0_11;
	ld.global.u32 	%r215, [%rd6+20];
	xor.b32  	%r338, %r338, %r215;
	ld.global.u32 	%r216, [%rd6+24];
	xor.b32  	%r337, %r337, %r216;
	ld.global.u32 	%r217, [%rd6+28];
	xor.b32  	%r336, %r336, %r217;
	ld.global.u32 	%r218, [%rd6+32];
	xor.b32  	%r335, %r335, %r218;
	ld.global.u32 	%r219, [%rd6+36];
	xor.b32  	%r334, %r334, %r219;
$L__BB0_11:
	and.b32  	%r221, %r204, 4;
	setp.eq.s32 	%p7, %r221, 0;
	@%p7 bra 	$L__BB0_13;
	ld.global.u32 	%r222, [%rd6+40];
	xor.b32  	%r338, %r338, %r222;
	ld.global.u32 	%r223, [%rd6+44];
	xor.b32  	%r337, %r337, %r223;
	ld.global.u32 	%r224, [%rd6+48];
	xor.b32  	%r336, %r336, %r224;
	ld.global.u32 	%r225, [%rd6+52];
	xor.b32  	%r335, %r335, %r225;
	ld.global.u32 	%r226, [%rd6+56];
	xor.b32  	%r334, %r334, %r226;
$L__BB0_13:
	and.b32  	%r228, %r204, 8;
	setp.eq.s32 	%p8, %r228, 0;
	@%p8 bra 	$L__BB0_15;
	ld.global.u32 	%r229, [%rd6+60];
	xor.b32  	%r338, %r338, %r229;
	ld.global.u32 	%r230, [%rd6+64];
	xor.b32  	%r337, %r337, %r230;
	ld.global.u32 	%r231, [%rd6+68];
	xor.b32  	%r336, %r336, %r231;
	ld.global.u32 	%r232, [%rd6+72];
	xor.b32  	%r335, %r335, %r232;
	ld.global.u32 	%r233, [%rd6+76];
	xor.b32  	%r334, %r334, %r233;
$L__BB0_15:
	and.b32  	%r235, %r204, 16;
	setp.eq.s32 	%p9, %r235, 0;
	@%p9 bra 	$L__BB0_17;
	ld.global.u32 	%r236, [%rd6+80];
	xor.b32  	%r338, %r338, %r236;
	ld.global.u32 	%r237, [%rd6+84];
	xor.b32  	%r337, %r337, %r237;
	ld.global.u32 	%r238, [%rd6+88];
	xor.b32  	%r336, %r336, %r238;
	ld.global.u32 	%r239, [%rd6+92];
	xor.b32  	%r335, %r335, %r239;
	ld.global.u32 	%r240, [%rd6+96];
	xor.b32  	%r334, %r334, %r240;
$L__BB0_17:
	and.b32  	%r242, %r204, 32;
	setp.eq.s32 	%p10, %r242, 0;
	@%p10 bra 	$L__BB0_19;
	ld.global.u32 	%r243, [%rd6+100];
	xor.b32  	%r338, %r338, %r243;
	ld.global.u32 	%r244, [%rd6+104];
	xor.b32  	%r337, %r337, %r244;
	ld.global.u32 	%r245, [%rd6+108];
	xor.b32  	%r336, %r336, %r245;
	ld.global.u32 	%r246, [%rd6+112];
	xor.b32  	%r335, %r335, %r246;
	ld.global.u32 	%r247, [%rd6+116];
	xor.b32  	%r334, %r334, %r247;
$L__BB0_19:
	and.b32  	%r249, %r204, 64;
	setp.eq.s32 	%p11, %r249, 0;
	@%p11 bra 	$L__BB0_21;
	ld.global.u32 	%r250, [%rd6+120];
	xor.b32  	%r338, %r338, %r250;
	ld.global.u32 	%r251, [%rd6+124];
	xor.b32  	%r337, %r337, %r251;
	ld.global.u32 	%r252, [%rd6+128];
	xor.b32  	%r336, %r336, %r252;
	ld.global.u32 	%r253, [%rd6+132];
	xor.b32  	%r335, %r335, %r253;
	ld.global.u32 	%r254, [%rd6+136];
	xor.b32  	%r334, %r334, %r254;
$L__BB0_21:
	and.b32  	%r256, %r204, 128;
	setp.eq.s32 	%p12, %r256, 0;
	@%p12 bra 	$L__BB0_23;
	ld.global.u32 	%r257, [%rd6+140];
	xor.b32  	%r338, %r338, %r257;
	ld.global.u32 	%r258, [%rd6+144];
	xor.b32  	%r337, %r337, %r258;
	ld.global.u32 	%r259, [%rd6+148];
	xor.b32  	%r336, %r336, %r259;
	ld.global.u32 	%r260, [%rd6+152];
	xor.b32  	%r335, %r335, %r260;
	ld.global.u32 	%r261, [%rd6+156];
	xor.b32  	%r334, %r334, %r261;
$L__BB0_23:
	and.b32  	%r263, %r204, 256;
	setp.eq.s32 	%p13, %r263, 0;
	@%p13 bra 	$L__BB0_25;
	ld.global.u32 	%r264, [%rd6+160];
	xor.b32  	%r338, %r338, %r264;
	ld.global.u32 	%r265, [%rd6+164];
	xor.b32  	%r337, %r337, %r265;
	ld.global.u32 	%r266, [%rd6+168];
	xor.b32  	%r336, %r336, %r266;
	ld.global.u32 	%r267, [%rd6+172];
	xor.b32  	%r335, %r335, %r267;
	ld.global.u32 	%r268, [%rd6+176];
	xor.b32  	%r334, %r334, %r268;
$L__BB0_25:
	and.b32  	%r270, %r204, 512;
	setp.eq.s32 	%p14, %r270, 0;
	@%p14 bra 	$L__BB0_27;
	ld.global.u32 	%r271, [%rd6+180];
	xor.b32  	%r338, %r338, %r271;
	ld.global.u32 	%r272, [%rd6+184];
	xor.b32  	%r337, %r337, %r272;
	ld.global.u32 	%r273, [%rd6+188];
	xor.b32  	%r336, %r336, %r273;
	ld.global.u32 	%r274, [%rd6+192];
	xor.b32  	%r335, %r335, %r274;
	ld.global.u32 	%r275, [%rd6+196];
	xor.b32  	%r334, %r334, %r275;
$L__BB0_27:
	and.b32  	%r277, %r204, 1024;
	setp.eq.s32 	%p15, %r277, 0;
	@%p15 bra 	$L__BB0_29;
	ld.global.u32 	%r278, [%rd6+200];
	xor.b32  	%r338, %r338, %r278;
	ld.global.u32 	%r279, [%rd6+204];
	xor.b32  	%r337, %r337, %r279;
	ld.global.u32 	%r280, [%rd6+208];
	xor.b32  	%r336, %r336, %r280;
	ld.global.u32 	%r281, [%rd6+212];
	xor.b32  	%r335, %r335, %r281;
	ld.global.u32 	%r282, [%rd6+216];
	xor.b32  	%r334, %r334, %r282;
$L__BB0_29:
	and.b32  	%r284, %r204, 2048;
	setp.eq.s32 	%p16, %r284, 0;
	@%p16 bra 	$L__BB0_31;
	ld.global.u32 	%r285, [%rd6+220];
	xor.b32  	%r338, %r338, %r285;
	ld.global.u32 	%r286, [%rd6+224];
	xor.b32  	%r337, %r337, %r286;
	ld.global.u32 	%r287, [%rd6+228];
	xor.b32  	%r336, %r336, %r287;
	ld.global.u32 	%r288, [%rd6+232];
	xor.b32  	%r335, %r335, %r288;
	ld.global.u32 	%r289, [%rd6+236];
	xor.b32  	%r334, %r334, %r289;
$L__BB0_31:
	and.b32  	%r291, %r204, 4096;
	setp.eq.s32 	%p17, %r291, 0;
	@%p17 bra 	$L__BB0_33;
	ld.global.u32 	%r292, [%rd6+240];
	xor.b32  	%r338, %r338, %r292;
	ld.global.u32 	%r293, [%rd6+244];
	xor.b32  	%r337, %r337, %r293;
	ld.global.u32 	%r294, [%rd6+248];
	xor.b32  	%r336, %r336, %r294;
	ld.global.u32 	%r295, [%rd6+252];
	xor.b32  	%r335, %r335, %r295;
	ld.global.u32 	%r296, [%rd6+256];
	xor.b32  	%r334, %r334, %r296;
$L__BB0_33:
	and.b32  	%r298, %r204, 8192;
	setp.eq.s32 	%p18, %r298, 0;
	@%p18 bra 	$L__BB0_35;
	ld.global.u32 	%r299, [%rd6+260];
	xor.b32  	%r338, %r338, %r299;
	ld.global.u32 	%r300, [%rd6+264];
	xor.b32  	%r337, %r337, %r300;
	ld.global.u32 	%r301, [%rd6+268];
	xor.b32  	%r336, %r336, %r301;
	ld.global.u32 	%r302, [%rd6+272];
	xor.b32  	%r335, %r335, %r302;
	ld.global.u32 	%r303, [%rd6+276];
	xor.b32  	%r334, %r334, %r303;
$L__BB0_35:
	and.b32  	%r305, %r204, 16384;
	setp.eq.s32 	%p19, %r305, 0;
	@%p19 bra 	$L__BB0_37;
	ld.global.u32 	%r306, [%rd6+280];
	xor.b32  	%r338, %r338, %r306;
	ld.global.u32 	%r307, [%rd6+284];
	xor.b32  	%r337, %r337, %r307;
	ld.global.u32 	%r308, [%rd6+288];
	xor.b32  	%r336, %r336, %r308;
	ld.global.u32 	%r309, [%rd6+292];
	xor.b32  	%r335, %r335, %r309;
	ld.global.u32 	%r310, [%rd6+296];
	xor.b32  	%r334, %r334, %r310;
$L__BB0_37:
	and.b32  	%r312, %r204, 32768;
	setp.eq.s32 	%p20, %r312, 0;
	@%p20 bra 	$L__BB0_39;
	ld.global.u32 	%r313, [%rd6+300];
	xor.b32  	%r338, %r338, %r313;
	ld.global.u32 	%r314, [%rd6+304];
	xor.b32  	%r337, %r337, %r314;
	ld.global.u32 	%r315, [%rd6+308];
	xor.b32  	%r336, %r336, %r315;
	ld.global.u32 	%r316, [%rd6+312];
	xor.b32  	%r335, %r335, %r316;
	ld.global.u32 	%r317, [%rd6+316];
	xor.b32  	%r334, %r334, %r317;
$L__BB0_39:
	add.s32 	%r333, %r333, 16;
	setp.ne.s32 	%p21, %r333, 32;
	@%p21 bra 	$L__BB0_7;
	mad.lo.s32 	%r318, %r327, -31, %r12;
	add.s32 	%r327, %r318, 1;
	setp.ne.s32 	%p22, %r327, 5;
	@%p22 bra 	$L__BB0_6;
	st.global.u32 	[%rd2+4], %r338;
	st.global.u32 	[%rd2+8], %r337;
	st.global.u32 	[%rd2+12], %r336;
	st.global.u32 	[%rd2+16], %r335;
	st.global.u32 	[%rd2+20], %r334;
	add.s32 	%r321, %r321, 1;
	setp.lt.u32 	%p23, %r321, %r3;
	@%p23 bra 	$L__BB0_5;
$L__BB0_42:
	shr.u64 	%rd7, %rd18, 2;
	add.s32 	%r320, %r320, 1;
	setp.gt.u64 	%p24, %rd18, 3;
	mov.u64 	%rd18, %rd7;
	@%p24 bra 	$L__BB0_3;
$L__BB0_43:
	mov.b32 	%r319, 0;
	st.global.v2.u32 	[%rd2+24], {%r319, %r319};
	st.global.u32 	[%rd2+32], %r319;
	mov.b64 	%rd17, 0;
	st.global.u64 	[%rd2+40], %rd17;
$L__BB0_44:
	ret;

}
	// .globl	_Z21cem_evaluate_policiesPfS_S_S_P17curandStateXORWOWiif
.visible .entry _Z21cem_evaluate_policiesPfS_S_S_P17curandStateXORWOWiif(
	.param .u64 .ptr .align 1 _Z21cem_evaluate_policiesPfS_S_S_P17curandStateXORWOWiif_param_0,
	.param .u64 .ptr .align 1 _Z21cem_evaluate_policiesPfS_S_S_P17curandStateXORWOWiif_param_1,
	.param .u64 .ptr .align 1 _Z21cem_evaluate_policiesPfS_S_S_P17curandStateXORWOWiif_param_2,
	.param .u64 .ptr .align 1 _Z21cem_evaluate_policiesPfS_S_S_P17curandStateXORWOWiif_param_3,
	.param .u64 .ptr .align 1 _Z21cem_evaluate_policiesPfS_S_S_P17curandStateXORWOWiif_param_4,
	.param .u32 _Z21cem_evaluate_policiesPfS_S_S_P17curandStateXORWOWiif_param_5,
	.param .u32 _Z21cem_evaluate_policiesPfS_S_S_P17curandStateXORWOWiif_param_6,
	.param .f32 _Z21cem_evaluate_policiesPfS_S_S_P17curandStateXORWOWiif_param_7
)
{
	.reg .pred 	%p<28>;
	.reg .b32 	%r<231>;
	.reg .b32 	%f<266>;
	.reg .b64 	%rd<40>;
	.reg .b64 	%fd<2>;

	ld.param.u64 	%rd15, [_Z21cem_evaluate_policiesPfS_S_S_P17curandStateXORWOWiif_param_0];
	ld.param.u64 	%rd16, [_Z21cem_evaluate_policiesPfS_S_S_P17curandStateXORWOWiif_param_1];
	ld.param.u64 	%rd13, [_Z21cem_evaluate_policiesPfS_S_S_P17curandStateXORWOWiif_param_2];
	ld.param.u64 	%rd17, [_Z21cem_evaluate_policiesPfS_S_S_P17curandStateXORWOWiif_param_3];
	ld.param.u64 	%rd14, [_Z21cem_evaluate_policiesPfS_S_S_P17curandStateXORWOWiif_param_4];
	ld.param.u32 	%r97, [_Z21cem_evaluate_policiesPfS_S_S_P17curandStateXORWOWiif_param_5];
	ld.param.u32 	%r98, [_Z21cem_evaluate_policiesPfS_S_S_P17curandStateXORWOWiif_param_6];
	ld.param.f32 	%f31, [_Z21cem_evaluate_policiesPfS_S_S_P17curandStateXORWOWiif_param_7];
	cvta.to.global.u64 	%rd1, %rd15;
	cvta.to.global.u64 	%rd2, %rd16;
	cvta.to.global.u64 	%rd3, %rd17;
	mov.u32 	%r99, %ctaid.x;
	mov.u32 	%r100, %ntid.x;
	mov.u32 	%r101, %tid.x;
	mad.lo.s32 	%r1, %r99, %r100, %r101;
	setp.ge.s32 	%p1, %r1, %r98;
	@%p1 bra 	$L__BB1_27;
	cvta.to.global.u64 	%rd18, %rd14;
	mul.wide.s32 	%rd19, %r1, 48;
	add.s64 	%rd4, %rd18, %rd19;
	ld.global.v2.u32 	{%r213, %r212}, [%rd4];
	ld.global.v2.u32 	{%r211, %r173}, [%rd4+8];
	ld.global.v2.u32 	{%r172, %r171}, [%rd4+16];
	ld.global.v2.u32 	{%r170, %r9}, [%rd4+24];
	ld.global.f32 	%f253, [%rd4+32];
	ld.global.f64 	%fd1, [%rd4+40];
	setp.lt.s32 	%p2, %r97, 1;
	@%p2 bra 	$L__BB1_13;
	mul.lo.s32 	%r11, %r97, %r1;
	setp.eq.s32 	%p3, %r97, 1;
	mov.b32 	%r177, 0;
	@%p3 bra 	$L__BB1_9;
	and.b32  	%r177, %r97, 2147483646;
	neg.s32 	%r200, %r177;
	add.s64 	%rd39, %rd1, 4;
	add.s64 	%rd38, %rd2, 4;
	mov.u32 	%r199, %r11;
$L__BB1_4:
	setp.eq.s32 	%p4, %r170, 1;
	mov.u32 	%r208, %r171;
	mov.u32 	%r209, %r172;
	mov.u32 	%r210, %r173;
	mov.f32 	%f254, %f253;
	@%p4 bra 	$L__BB1_6;
	shr.u32 	%r104, %r212, 2;
	xor.b32  	%r105, %r104, %r212;
	shl.b32 	%r106, %r171, 4;
	shl.b32 	%r107, %r105, 1;
	xor.b32  	%r108, %r106, %r107;
	xor.b32  	%r109, %r108, %r171;
	xor.b32  	%r209, %r109, %r105;
	add.s32 	%r110, %r213, %r209;
	add.s32 	%r111, %r110, 362437;
	shr.u32 	%r112, %r211, 2;
	xor.b32  	%r113, %r112, %r211;
	shl.b32 	%r114, %r209, 4;
	shl.b32 	%r115, %r113, 1;
	xor.b32  	%r116, %r115, %r114;
	xor.b32  	%r117, %r116, %r113;
	xor.b32  	%r208, %r117, %r209;
	add.s32 	%r213, %r213, 724874;
	add.s32 	%r118, %r208, %r213;
	cvt.rn.f32.u32 	%f33, %r111;
	fma.rn.f32 	%f34, %f33, 0f2F800000, 0f2F000000;
	cvt.rn.f32.u32 	%f35, %r118;
	fma.rn.f32 	%f36, %f35, 0f30C90FDB, 0f30490FDB;
	setp.lt.f32 	%p5, %f34, 0f00800000;
	mul.f32 	%f37, %f34, 0f4B000000;
	selp.f32 	%f38, %f37, %f34, %p5;
	selp.f32 	%f39, 0fC1B80000, 0f00000000, %p5;
	mov.b32 	%r119, %f38;
	add.s32 	%r120, %r119, -1059760811;
	and.b32  	%r121, %r120, -8388608;
	sub.s32 	%r122, %r119, %r121;
	mov.b32 	%f40, %r122;
	cvt.rn.f32.s32 	%f41, %r121;
	fma.rn.f32 	%f42, %f41, 0f34000000, %f39;
	add.f32 	%f43, %f40, 0fBF800000;
	fma.rn.f32 	%f44, %f43, 0fBE055027, 0f3E1039F6;
	fma.rn.f32 	%f45, %f44, %f43, 0fBDF8CDCC;
	fma.rn.f32 	%f46, %f45, %f43, 0f3E0F2955;
	fma.rn.f32 	%f47, %f46, %f43, 0fBE2AD8B9;
	fma.rn.f32 	%f48, %f47, %f43, 0f3E4CED0B;
	fma.rn.f32 	%f49, %f48, %f43, 0fBE7FFF22;
	fma.rn.f32 	%f50, %f49, %f43, 0f3EAAAA78;
	fma.rn.f32 	%f51, %f50, %f43, 0fBF000000;
	mul.f32 	%f52, %f43, %f51;
	fma.rn.f32 	%f53, %f52, %f43, %f43;
	fma.rn.f32 	%f54, %f42, 0f3F317218, %f53;
	setp.gt.u32 	%p6, %r119, 2139095039;
	fma.rn.f32 	%f55, %f38, 0f7F800000, 0f7F800000;
	selp.f32 	%f56, %f55, %f54, %p6;
	setp.eq.f32 	%p7, %f38, 0f00000000;
	mul.f32 	%f57, %f56, 0fC0000000;
	selp.f32 	%f58, 0f7F800000, %f57, %p7;
	sqrt.rn.f32 	%f59, %f58;
	sin.approx.f32 	%f60, %f36;
	cos.approx.f32 	%f61, %f36;
	mul.f32 	%f254, %f59, %f60;
	mul.f32 	%f253, %f59, %f61;
	mov.u32 	%r210, %r171;
	mov.u32 	%r211, %r172;
	mov.u32 	%r212, %r173;
	mov.u32 	%r171, %r208;
	mov.u32 	%r172, %r209;
	mov.u32 	%r173, %r210;
$L__BB1_6:
	mul.wide.s32 	%rd20, %r199, 4;
	add.s64 	%rd21, %rd3, %rd20;
	add.s64 	%rd10, %rd21, 4;
	setp.ne.s32 	%p8, %r170, 1;
	ld.global.f32 	%f62, [%rd38+-4];
	ld.global.f32 	%f63, [%rd39+-4];
	fma.rn.f32 	%f64, %f254, %f62, %f63;
	st.global.f32 	[%rd21], %f64;
	mov.b32 	%r170, 0;
	mov.f32 	%f256, %f253;
	@%p8 bra 	$L__BB1_8;
	shr.u32 	%r125, %r212, 2;
	xor.b32  	%r126, %r125, %r212;
	shl.b32 	%r127, %r208, 4;
	shl.b32 	%r128, %r126, 1;
	xor.b32  	%r129, %r127, %r128;
	xor.b32  	%r130, %r129, %r208;
	xor.b32  	%r172, %r130, %r126;
	add.s32 	%r131, %r213, %r172;
	add.s32 	%r132, %r131, 362437;
	shr.u32 	%r133, %r211, 2;
	xor.b32  	%r134, %r133, %r211;
	shl.b32 	%r135, %r172, 4;
	shl.b32 	%r136, %r134, 1;
	xor.b32  	%r137, %r136, %r135;
	xor.b32  	%r138, %r137, %r134;
	xor.b32  	%r171, %r138, %r172;
	add.s32 	%r213, %r213, 724874;
	add.s32 	%r139, %r171, %r213;
	cvt.rn.f32.u32 	%f65, %r132;
	fma.rn.f32 	%f66, %f65, 0f2F800000, 0f2F000000;
	cvt.rn.f32.u32 	%f67, %r139;
	fma.rn.f32 	%f68, %f67, 0f30C90FDB, 0f30490FDB;
	setp.lt.f32 	%p9, %f66, 0f00800000;
	mul.f32 	%f69, %f66, 0f4B000000;
	selp.f32 	%f70, %f69, %f66, %p9;
	selp.f32 	%f71, 0fC1B80000, 0f00000000, %p9;
	mov.b32 	%r140, %f70;
	add.s32 	%r141, %r140, -1059760811;
	and.b32  	%r142, %r141, -8388608;
	sub.s32 	%r143, %r140, %r142;
	mov.b32 	%f72, %r143;
	cvt.rn.f32.s32 	%f73, %r142;
	fma.rn.f32 	%f74, %f73, 0f34000000, %f71;
	add.f32 	%f75, %f72, 0fBF800000;
	fma.rn.f32 	%f76, %f75, 0fBE055027, 0f3E1039F6;
	fma.rn.f32 	%f77, %f76, %f75, 0fBDF8CDCC;
	fma.rn.f32 	%f78, %f77, %f75, 0f3E0F2955;
	fma.rn.f32 	%f79, %f78, %f75, 0fBE2AD8B9;
	fma.rn.f32 	%f80, %f79, %f75, 0f3E4CED0B;
	fma.rn.f32 	%f81, %f80, %f75, 0fBE7FFF22;
	fma.rn.f32 	%f82, %f81, %f75, 0f3EAAAA78;
	fma.rn.f32 	%f83, %f82, %f75, 0fBF000000;
	mul.f32 	%f84, %f75, %f83;
	fma.rn.f32 	%f85, %f84, %f75, %f75;
	fma.rn.f32 	%f86, %f74, 0f3F317218, %f85;
	setp.gt.u32 	%p10, %r140, 2139095039;
	fma.rn.f32 	%f87, %f70, 0f7F800000, 0f7F800000;
	selp.f32 	%f88, %f87, %f86, %p10;
	setp.eq.f32 	%p11, %f70, 0f00000000;
	mul.f32 	%f89, %f88, 0fC0000000;
	selp.f32 	%f90, 0f7F800000, %f89, %p11;
	sqrt.rn.f32 	%f91, %f90;
	sin.approx.f32 	%f92, %f68;
	cos.approx.f32 	%f93, %f68;
	mul.f32 	%f256, %f91, %f92;
	mul.f32 	%f253, %f91, %f93;
	mov.b32 	%r170, 1;
	mov.u32 	%r173, %r208;
	mov.u32 	%r211, %r209;
	mov.u32 	%r212, %r210;
$L__BB1_8:
	ld.global.f32 	%f94, [%rd38];
	ld.global.f32 	%f95, [%rd39];
	fma.rn.f32 	%f96, %f256, %f94, %f95;
	st.global.f32 	[%rd10], %f96;
	add.s32 	%r200, %r200, 2;
	add.s32 	%r199, %r199, 2;
	add.s64 	%rd39, %rd39, 8;
	add.s64 	%rd38, %rd38, 8;
	setp.eq.s32 	%p12, %r200, 0;
	@%p12 bra 	$L__BB1_9;
	bra.uni 	$L__BB1_4;
$L__BB1_9:
	and.b32  	%r144, %r97, 1;
	setp.eq.b32 	%p13, %r144, 1;
	not.pred 	%p14, %p13;
	@%p14 bra 	$L__BB1_13;
	setp.eq.s32 	%p15, %r170, 1;
	mov.b32 	%r170, 0;
	mov.f32 	%f250, %f253;
	@%p15 bra 	$L__BB1_12;
	shr.u32 	%r147, %r212, 2;
	xor.b32  	%r148, %r147, %r212;
	shl.b32 	%r149, %r171, 4;
	shl.b32 	%r150, %r148, 1;
	xor.b32  	%r151, %r149, %r150;
	xor.b32  	%r152, %r151, %r171;
	xor.b32  	%r229, %r152, %r148;
	add.s32 	%r153, %r213, %r229;
	add.s32 	%r154, %r153, 362437;
	shr.u32 	%r155, %r211, 2;
	xor.b32  	%r156, %r155, %r211;
	shl.b32 	%r157, %r229, 4;
	shl.b32 	%r158, %r156, 1;
	xor.b32  	%r159, %r158, %r157;
	xor.b32  	%r160, %r159, %r156;
	xor.b32  	%r228, %r160, %r229;
	add.s32 	%r213, %r213, 724874;
	add.s32 	%r161, %r228, %r213;
	cvt.rn.f32.u32 	%f97, %r154;
	fma.rn.f32 	%f98, %f97, 0f2F800000, 0f2F000000;
	cvt.rn.f32.u32 	%f99, %r161;
	fma.rn.f32 	%f100, %f99, 0f30C90FDB, 0f30490FDB;
	setp.lt.f32 	%p16, %f98, 0f00800000;
	mul.f32 	%f101, %f98, 0f4B000000;
	selp.f32 	%f102, %f101, %f98, %p16;
	selp.f32 	%f103, 0fC1B80000, 0f00000000, %p16;
	mov.b32 	%r162, %f102;
	add.s32 	%r163, %r162, -1059760811;
	and.b32  	%r164, %r163, -8388608;
	sub.s32 	%r165, %r162, %r164;
	mov.b32 	%f104, %r165;
	cvt.rn.f32.s32 	%f105, %r164;
	fma.rn.f32 	%f106, %f105, 0f34000000, %f103;
	add.f32 	%f107, %f104, 0fBF800000;
	fma.rn.f32 	%f108, %f107, 0fBE055027, 0f3E1039F6;
	fma.rn.f32 	%f109, %f108, %f107, 0fBDF8CDCC;
	fma.rn.f32 	%f110, %f109, %f107, 0f3E0F2955;
	fma.rn.f32 	%f111, %f110, %f107, 0fBE2AD8B9;
	fma.rn.f32 	%f112, %f111, %f107, 0f3E4CED0B;
	fma.rn.f32 	%f113, %f112, %f107, 0fBE7FFF22;
	fma.rn.f32 	%f114, %f113, %f107, 0f3EAAAA78;
	fma.rn.f32 	%f115, %f114, %f107, 0fBF000000;
	mul.f32 	%f116, %f107, %f115;
	fma.rn.f32 	%f117, %f116, %f107, %f107;
	fma.rn.f32 	%f118, %f106, 0f3F317218, %f117;
	setp.gt.u32 	%p17, %r162, 2139095039;
	fma.rn.f32 	%f119, %f102, 0f7F800000, 0f7F800000;
	selp.f32 	%f120, %f119, %f118, %p17;
	setp.eq.f32 	%p18, %f102, 0f00000000;
	mul.f32 	%f121, %f120, 0fC0000000;
	selp.f32 	%f122, 0f7F800000, %f121, %p18;
	sqrt.rn.f32 	%f123, %f122;
	sin.approx.f32 	%f124, %f100;
	cos.approx.f32 	%f125, %f100;
	mul.f32 	%f250, %f123, %f124;
	mul.f32 	%f253, %f123, %f125;
	mov.b32 	%r170, 1;
	mov.u32 	%r230, %r171;
	mov.u32 	%r211, %r172;
	mov.u32 	%r212, %r173;
	mov.u32 	%r171, %r228;
	mov.u32 	%r172, %r229;
	mov.u32 	%r173, %r230;
$L__BB1_12:
	mul.wide.u32 	%rd22, %r177, 4;
	add.s64 	%rd23, %rd2, %rd22;
	ld.global.f32 	%f126, [%rd23];
	add.s64 	%rd24, %rd1, %rd22;
	ld.global.f32 	%f127, [%rd24];
	fma.rn.f32 	%f128, %f250, %f126, %f127;
	add.s32 	%r166, %r177, %r11;
	mul.wide.s32 	%rd25, %r166, 4;
	add.s64 	%rd26, %rd3, %rd25;
	st.global.f32 	[%rd26], %f128;
$L__BB1_13:
	setp.lt.s32 	%p19, %r97, 1;
	mov.f32 	%f265, 0f00000000;
	@%p19 bra 	$L__BB1_26;
	mul.lo.s32 	%r46, %r97, %r1;
	and.b32  	%r47, %r97, 15;
	setp.lt.u32 	%p20, %r97, 16;
	mov.f32 	%f265, 0f00000000;
	mov.b32 	%r223, 0;
	@%p20 bra 	$L__BB1_17;
	and.b32  	%r223, %r97, 2147483632;
	neg.s32 	%r222, %r223;
	add.s64 	%rd7, %rd3, 32;
	mov.f32 	%f265, 0f00000000;
	mov.u32 	%r221, %r46;
$L__BB1_16:
	.pragma "nounroll";
	mul.wide.s32 	%rd27, %r221, 4;
	add.s64 	%rd28, %rd7, %rd27;
	ld.global.f32 	%f133, [%rd28+-32];
	sub.f32 	%f134, %f133, %f31;
	abs.f32 	%f135, %f134;
	sub.f32 	%f136, %f265, %f135;
	ld.global.f32 	%f137, [%rd28+-28];
	sub.f32 	%f138, %f137, %f31;
	abs.f32 	%f139, %f138;
	sub.f32 	%f140, %f136, %f139;
	ld.global.f32 	%f141, [%rd28+-24];
	sub.f32 	%f142, %f141, %f31;
	abs.f32 	%f143, %f142;
	sub.f32 	%f144, %f140, %f143;
	ld.global.f32 	%f145, [%rd28+-20];
	sub.f32 	%f146, %f145, %f31;
	abs.f32 	%f147, %f146;
	sub.f32 	%f148, %f144, %f147;
	ld.global.f32 	%f149, [%rd28+-16];
	sub.f32 	%f150, %f149, %f31;
	abs.f32 	%f151, %f150;
	sub.f32 	%f152, %f148, %f151;
	ld.global.f32 	%f153, [%rd28+-12];
	sub.f32 	%f154, %f153, %f31;
	abs.f32 	%f155, %f154;
	sub.f32 	%f156, %f152, %f155;
	ld.global.f32 	%f157, [%rd28+-8];
	sub.f32 	%f158, %f157, %f31;
	abs.f32 	%f159, %f158;
	sub.f32 	%f160, %f156, %f159;
	ld.global.f32 	%f161, [%rd28+-4];
	sub.f32 	%f162, %f161, %f31;
	abs.f32 	%f163, %f162;
	sub.f32 	%f164, %f160, %f163;
	ld.global.f32 	%f165, [%rd28];
	sub.f32 	%f166, %f165, %f31;
	abs.f32 	%f167, %f166;
	sub.f32 	%f168, %f164, %f167;
	ld.global.f32 	%f169, [%rd28+4];
	sub.f32 	%f170, %f169, %f31;
	abs.f32 	%f171, %f170;
	sub.f32 	%f172, %f168, %f171;
	ld.global.f32 	%f173, [%rd28+8];
	sub.f32 	%f174, %f173, %f31;
	abs.f32 	%f175, %f174;
	sub.f32 	%f176, %f172, %f175;
	ld.global.f32 	%f177, [%rd28+12];
	sub.f32 	%f178, %f177, %f31;
	abs.f32 	%f179, %f178;
	sub.f32 	%f180, %f176, %f179;
	ld.global.f32 	%f181, [%rd28+16];
	sub.f32 	%f182, %f181, %f31;
	abs.f32 	%f183, %f182;
	sub.f32 	%f184, %f180, %f183;
	ld.global.f32 	%f185, [%rd28+20];
	sub.f32 	%f186, %f185, %f31;
	abs.f32 	%f187, %f186;
	sub.f32 	%f188, %f184, %f187;
	ld.global.f32 	%f189, [%rd28+24];
	sub.f32 	%f190, %f189, %f31;
	abs.f32 	%f191, %f190;
	sub.f32 	%f192, %f188, %f191;
	ld.global.f32 	%f193, [%rd28+28];
	sub.f32 	%f194, %f193, %f31;
	abs.f32 	%f195, %f194;
	sub.f32 	%f265, %f192, %f195;
	add.s32 	%r222, %r222, 16;
	add.s32 	%r221, %r221, 16;
	setp.ne.s32 	%p21, %r222, 0;
	@%p21 bra 	$L__BB1_16;
$L__BB1_17:
	setp.eq.s32 	%p22, %r47, 0;
	@%p22 bra 	$L__BB1_26;
	and.b32  	%r85, %r97, 7;
	setp.lt.u32 	%p23, %r47, 8;
	@%p23 bra 	$L__BB1_20;
	add.s32 	%r168, %r223, %r46;
	mul.wide.s32 	%rd29, %r168, 4;
	add.s64 	%rd30, %rd3, %rd29;
	ld.global.f32 	%f197, [%rd30];
	sub.f32 	%f198, %f197, %f31;
	abs.f32 	%f199, %f198;
	sub.f32 	%f200, %f265, %f199;
	ld.global.f32 	%f201, [%rd30+4];
	sub.f32 	%f202, %f201, %f31;
	abs.f32 	%f203, %f202;
	sub.f32 	%f204, %f200, %f203;
	ld.global.f32 	%f205, [%rd30+8];
	sub.f32 	%f206, %f205, %f31;
	abs.f32 	%f207, %f206;
	sub.f32 	%f208, %f204, %f207;
	ld.global.f32 	%f209, [%rd30+12];
	sub.f32 	%f210, %f209, %f31;
	abs.f32 	%f211, %f210;
	sub.f32 	%f212, %f208, %f211;
	ld.global.f32 	%f213, [%rd30+16];
	sub.f32 	%f214, %f213, %f31;
	abs.f32 	%f215, %f214;
	sub.f32 	%f216, %f212, %f215;
	ld.global.f32 	%f217, [%rd30+20];
	sub.f32 	%f218, %f217, %f31;
	abs.f32 	%f219, %f218;
	sub.f32 	%f220, %f216, %f219;
	ld.global.f32 	%f221, [%rd30+24];
	sub.f32 	%f222, %f221, %f31;
	abs.f32 	%f223, %f222;
	sub.f32 	%f224, %f220, %f223;
	ld.global.f32 	%f225, [%rd30+28];
	sub.f32 	%f226, %f225, %f31;
	abs.f32 	%f227, %f226;
	sub.f32 	%f265, %f224, %f227;
	add.s32 	%r223, %r223, 8;
$L__BB1_20:
	setp.eq.s32 	%p24, %r85, 0;
	@%p24 bra 	$L__BB1_26;
	and.b32  	%r88, %r97, 3;
	setp.lt.u32 	%p25, %r85, 4;
	@%p25 bra 	$L__BB1_23;
	add.s32 	%r169, %r223, %r46;
	mul.wide.s32 	%rd31, %r169, 4;
	add.s64 	%rd32, %rd3, %rd31;
	ld.global.f32 	%f229, [%rd32];
	sub.f32 	%f230, %f229, %f31;
	abs.f32 	%f231, %f230;
	sub.f32 	%f232, %f265, %f231;
	ld.global.f32 	%f233, [%rd32+4];
	sub.f32 	%f234, %f233, %f31;
	abs.f32 	%f235, %f234;
	sub.f32 	%f236, %f232, %f235;
	ld.global.f32 	%f237, [%rd32+8];
	sub.f32 	%f238, %f237, %f31;
	abs.f32 	%f239, %f238;
	sub.f32 	%f240, %f236, %f239;
	ld.global.f32 	%f241, [%rd32+12];
	sub.f32 	%f242, %f241, %f31;
	abs.f32 	%f243, %f242;
	sub.f32 	%f265, %f240, %f243;
	add.s32 	%r223, %r223, 4;
$L__BB1_23:
	setp.eq.s32 	%p26, %r88, 0;
	@%p26 bra 	$L__BB1_26;
	add.s32 	%r227, %r223, %r46;
	neg.s32 	%r226, %r88;
$L__BB1_25:
	.pragma "nounroll";
	mul.wide.s32 	%rd33, %r227, 4;
	add.s64 	%rd34, %rd3, %rd33;
	ld.global.f32 	%f244, [%rd34];
	sub.f32 	%f245, %f244, %f31;
	abs.f32 	%f246, %f245;
	sub.f32 	%f265, %f265, %f246;
	add.s32 	%r227, %r227, 1;
	add.s32 	%r226, %r226, 1;
	setp.ne.s32 	%p27, %r226, 0;
	@%p27 bra 	$L__BB1_25;
$L__BB1_26:
	cvta.to.global.u64 	%rd35, %rd13;
	mul.wide.s32 	%rd36, %r1, 4;
	add.s64 	%rd37, %rd35, %rd36;
	st.global.f32 	[%rd37], %f265;
	st.global.v2.u32 	[%rd4], {%r213, %r212};
	st.global.v2.u32 	[%rd4+8], {%r211, %r173};
	st.global.v2.u32 	[%rd4+16], {%r172, %r171};
	st.global.v2.u32 	[%rd4+24], {%r170, %r9};
	st.global.f32 	[%rd4+32], %f253;
	st.global.f64 	[%rd4+40], %fd1;
$L__BB1_27:
	ret;

}


// ===== COMPILED SASS (sm_100) =====

	.target	sm_100

	.elftype	@"ET_EXEC"


//--------------------- .note.nv.tkinfo           --------------------------
	.section	.note.nv.tkinfo,"",@"SHT_NOTE"
	.sectionflags	@"SHF_NOTE_NV_TKINFO"
	.tkinfo
        /*0018*/ 	.word	0x00000002
        /*0030*/ 	.string	""
        /*0030*/ 	.string	"ptxas"
        /*0030*/ 	.string	"Cuda compilation tools, release 13.0, V13.0.88"
        /*0030*/ 	.string	"Build cuda_13.0.r13.0/compiler.36424714_0"
        /*0030*/ 	.string	"-arch sm_100 -m 64 "



//--------------------- .note.nv.cuinfo           --------------------------
	.section	.note.nv.cuinfo,"",@"SHT_NOTE"
	.sectionflags	@"SHF_NOTE_NV_CUINFO"
        /*0018*/ 	.short	0x0002
        /*001a*/ 	.short	0x0064
        /*001c*/ 	.short	0x0082
	.zero		2


//--------------------- .nv.info                  --------------------------
	.section	.nv.info,"",@"SHT_CUDA_INFO"
	.align	4


	//----- nvinfo : EIATTR_REGCOUNT
	.align		4
        /*0000*/ 	.byte	0x04, 0x2f
        /*0002*/ 	.short	(.L_10 - .L_9)
	.align		4
.L_9:
        /*0004*/ 	.word	index@(_Z18init_curand_statesP17curandStateXORWOWmi)
        /*0008*/ 	.word	0x0000001f


	//----- nvinfo : EIATTR_FRAME_SIZE
	.align		4
.L_10:
        /*000c*/ 	.byte	0x04, 0x11
        /*000e*/ 	.short	(.L_12 - .L_11)
	.align		4
.L_11:
        /*0010*/ 	.word	index@(_Z18init_curand_statesP17curandStateXORWOWmi)
        /*0014*/ 	.word	0x00000000


	//----- nvinfo : EIATTR_REGCOUNT
	.align		4
.L_12:
        /*0018*/ 	.byte	0x04, 0x2f
        /*001a*/ 	.short	(.L_14 - .L_13)
	.align		4
.L_13:
        /*001c*/ 	.word	index@(_Z21cem_evaluate_policiesPfS_S_S_P17curandStateXORWOWiif)
        /*0020*/ 	.word	0x00000020


	//----- nvinfo : EIATTR_FRAME_SIZE
	.align		4
.L_14:
        /*0024*/ 	.byte	0x04, 0x11
        /*0026*/ 	.short	(.L_16 - .L_15)
	.align		4
.L_15:
        /*0028*/ 	.word	index@($__internal_0_$__cuda_sm20_sqrt_rn_f32_slowpath)
        /*002c*/ 	.word	0x00000000


	//----- nvinfo : EIATTR_FRAME_SIZE
	.align		4
.L_16:
        /*0030*/ 	.byte	0x04, 0x11
        /*0032*/ 	.short	(.L_18 - .L_17)
	.align		4
.L_17:
        /*0034*/ 	.word	index@(_Z21cem_evaluate_policiesPfS_S_S_P17curandStateXORWOWiif)
        /*0038*/ 	.word	0x00000000


	//----- nvinfo : EIATTR_MIN_STACK_SIZE
	.align		4
.L_18:
        /*003c*/ 	.byte	0x04, 0x12
        /*003e*/ 	.short	(.L_20 - .L_19)
	.align		4
.L_19:
        /*0040*/ 	.word	index@(_Z21cem_evaluate_policiesPfS_S_S_P17curandStateXORWOWiif)
        /*0044*/ 	.word	0x00000000


	//----- nvinfo : EIATTR_MIN_STACK_SIZE
	.align		4
.L_20:
        /*0048*/ 	.byte	0x04, 0x12
        /*004a*/ 	.short	(.L_22 - .L_21)
	.align		4
.L_21:
        /*004c*/ 	.word	index@(_Z18init_curand_statesP17curandStateXORWOWmi)
        /*0050*/ 	.word	0x00000000
.L_22:


//--------------------- .nv.compat                --------------------------
	.section	.nv.compat,"",@"SHT_CUDA_COMPAT_INFO"
	.align	4
        /*0000*/ 	.byte	0x02, 0x09, 0x00, 0x00, 0x02, 0x02, 0x01, 0x00, 0x02, 0x05, 0x05, 0x00, 0x03, 0x07, 0x01, 0x01
        /*0010*/ 	.byte	0x02, 0x03, 0x00, 0x00, 0x02, 0x06, 0x01, 0x00, 0x04, 0x0b, 0x08, 0x00, 0x01, 0x00, 0x00, 0x00
        /*0020*/ 	.byte	0x00, 0x00, 0x00, 0x00


//--------------------- .nv.info._Z21cem_evaluate_policiesPfS_S_S_P17curandStateXORWOWiif --------------------------
	.section	.nv.info._Z21cem_evaluate_policiesPfS_S_S_P17curandStateXORWOWiif,"",@"SHT_CUDA_INFO"
	.sectionflags	@""
	.align	4


	//----- nvinfo : EIATTR_CUDA_API_VERSION
	.align		4
        /*0000*/ 	.byte	0x04, 0x37
        /*0002*/ 	.short	(.L_24 - .L_23)
.L_23:
        /*0004*/ 	.word	0x00000082


	//----- nvinfo : EIATTR_KPARAM_INFO
	.align		4
.L_24:
        /*0008*/ 	.byte	0x04, 0x17
        /*000a*/ 	.short	(.L_26 - .L_25)
.L_25:
        /*000c*/ 	.word	0x00000000
        /*0010*/ 	.short	0x0007
        /*0012*/ 	.short	0x0030
        /*0014*/ 	.byte	0x00, 0xf0, 0x11, 0x00


	//----- nvinfo : EIATTR_KPARAM_INFO
	.align		4
.L_26:
        /*0018*/ 	.byte	0x04, 0x17
        /*001a*/ 	.short	(.L_28 - .L_27)
.L_27:
        /*001c*/ 	.word	0x00000000
        /*0020*/ 	.short	0x0006
        /*0022*/ 	.short	0x002c
        /*0024*/ 	.byte	0x00, 0xf0, 0x11, 0x00


	//----- nvinfo : EIATTR_KPARAM_INFO
	.align		4
.L_28:
        /*0028*/ 	.byte	0x04, 0x17
        /*002a*/ 	.short	(.L_30 - .L_29)
.L_29:
        /*002c*/ 	.word	0x00000000
        /*0030*/ 	.short	0x0005
        /*0032*/ 	.short	0x0028
        /*0034*/ 	.byte	0x00, 0xf0, 0x11, 0x00


	//----- nvinfo : EIATTR_KPARAM_INFO
	.align		4
.L_30:
        /*0038*/ 	.byte	0x04, 0x17
        /*003a*/ 	.short	(.L_32 - .L_31)
.L_31:
        /*003c*/ 	.word	0x00000000
        /*0040*/ 	.short	0x0004
        /*0042*/ 	.short	0x0020
        /*0044*/ 	.byte	0x00, 0xf5, 0x21, 0x00


	//----- nvinfo : EIATTR_KPARAM_INFO
	.align		4
.L_32:
        /*0048*/ 	.byte	0x04, 0x17
        /*004a*/ 	.short	(.L_34 - .L_33)
.L_33:
        /*004c*/ 	.word	0x00000000
        /*0050*/ 	.short	0x0003
        /*0052*/ 	.short	0x0018
        /*0054*/ 	.byte	0x00, 0xf5, 0x21, 0x00


	//----- nvinfo : EIATTR_KPARAM_INFO
	.align		4
.L_34:
        /*0058*/ 	.byte	0x04, 0x17
        /*005a*/ 	.short	(.L_36 - .L_35)
.L_35:
        /*005c*/ 	.word	0x00000000
        /*0060*/ 	.short	0x0002
        /*0062*/ 	.short	0x0010
        /*0064*/ 	.byte	0x00, 0xf5, 0x21, 0x00


	//----- nvinfo : EIATTR_KPARAM_INFO
	.align		4
.L_36:
        /*0068*/ 	.byte	0x04, 0x17
        /*006a*/ 	.short	(.L_38 - .L_37)
.L_37:
        /*006c*/ 	.word	0x00000000
        /*0070*/ 	.short	0x0001
        /*0072*/ 	.short	0x0008
        /*0074*/ 	.byte	0x00, 0xf5, 0x21, 0x00


	//----- nvinfo : EIATTR_KPARAM_INFO
	.align		4
.L_38:
        /*0078*/ 	.byte	0x04, 0x17
        /*007a*/ 	.short	(.L_40 - .L_39)
.L_39:
        /*007c*/ 	.word	0x00000000
        /*0080*/ 	.short	0x0000
        /*0082*/ 	.short	0x0000
        /*0084*/ 	.byte	0x00, 0xf5, 0x21, 0x00


	//----- nvinfo : EIATTR_SPARSE_MMA_MASK
	.align		4
.L_40:
        /*0088*/ 	.byte	0x03, 0x50
        /*008a*/ 	.short	0x0000


	//----- nvinfo : EIATTR_MAXREG_COUNT
	.align		4
        /*008c*/ 	.byte	0x03, 0x1b
        /*008e*/ 	.short	0x00ff


	//----- nvinfo : EIATTR_MERCURY_ISA_VERSION
	.align		4
        /*0090*/ 	.byte	0x03, 0x5f
        /*0092*/ 	.short	0x0101


	//----- nvinfo : EIATTR_VRC_CTA_INIT_COUNT
	.align		4
        /*0094*/ 	.byte	0x02, 0x4a
	.zero		1
	.zero		1


	//----- nvinfo : EIATTR_EXIT_INSTR_OFFSETS
	.align		4
        /*0098*/ 	.byte	0x04, 0x1c
        /*009a*/ 	.short	(.L_42 - .L_41)


	//   ....[0]....
.L_41:
        /*009c*/ 	.word	0x00000070


	//   ....[1]....
        /*00a0*/ 	.word	0x00001ca0


	//----- nvinfo : EIATTR_CRS_STACK_SIZE
	.align		4
.L_42:
        /*00a4*/ 	.byte	0x04, 0x1e
        /*00a6*/ 	.short	(.L_44 - .L_43)
.L_43:
        /*00a8*/ 	.word	0x00000000


	//----- nvinfo : EIATTR_CBANK_PARAM_SIZE
	.align		4
.L_44:
        /*00ac*/ 	.byte	0x03, 0x19
        /*00ae*/ 	.short	0x0034


	//----- nvinfo : EIATTR_PARAM_CBANK
	.align		4
        /*00b0*/ 	.byte	0x04, 0x0a
        /*00b2*/ 	.short	(.L_46 - .L_45)
	.align		4
.L_45:
        /*00b4*/ 	.word	index@(.nv.constant0._Z21cem_evaluate_policiesPfS_S_S_P17curandStateXORWOWiif)
        /*00b8*/ 	.short	0x0380
        /*00ba*/ 	.short	0x0034


	//----- nvinfo : EIATTR_SW_WAR
	.align		4
.L_46:
        /*00bc*/ 	.byte	0x04, 0x36
        /*00be*/ 	.short	(.L_48 - .L_47)
.L_47:
        /*00c0*/ 	.word	0x00000008
.L_48:


//--------------------- .nv.info._Z18init_curand_statesP17curandStateXORWOWmi --------------------------
	.section	.nv.info._Z18init_curand_statesP17curandStateXORWOWmi,"",@"SHT_CUDA_INFO"
	.sectionflags	@""
	.align	4


	//----- nvinfo : EIATTR_CUDA_API_VERSION
	.align		4
        /*0000*/ 	.byte	0x04, 0x37
        /*0002*/ 	.short	(.L_50 - .L_49)
.L_49:
        /*0004*/ 	.word	0x00000082


	//----- nvinfo : EIATTR_KPARAM_INFO
	.align		4
.L_50:
        /*0008*/ 	.byte	0x04, 0x17
        /*000a*/ 	.short	(.L_52 - .L_51)
.L_51:
        /*000c*/ 	.word	0x00000000
        /*0010*/ 	.short	0x0002
        /*0012*/ 	.short	0x0010
        /*0014*/ 	.byte	0x00, 0xf0, 0x11, 0x00


	//----- nvinfo : EIATTR_KPARAM_INFO
	.align		4
.L_52:
        /*0018*/ 	.byte	0x04, 0x17
        /*001a*/ 	.short	(.L_54 - .L_53)
.L_53:
        /*001c*/ 	.word	0x00000000
        /*0020*/ 	.short	0x0001
        /*0022*/ 	.short	0x0008
        /*0024*/ 	.byte	0x00, 0xf0, 0x21, 0x00


	//----- nvinfo : EIATTR_KPARAM_INFO
	.align		4
.L_54:
        /*0028*/ 	.byte	0x04, 0x17
        /*002a*/ 	.short	(.L_56 - .L_55)
.L_55:
        /*002c*/ 	.word	0x00000000
        /*0030*/ 	.short	0x0000
        /*0032*/ 	.short	0x0000
        /*0034*/ 	.byte	0x00, 0xf5, 0x21, 0x00


	//----- nvinfo : EIATTR_SPARSE_MMA_MASK
	.align		4
.L_56:
        /*0038*/ 	.byte	0x03, 0x50
        /*003a*/ 	.short	0x0000


	//----- nvinfo : EIATTR_MAXREG_COUNT
	.align		4
        /*003c*/ 	.byte	0x03, 0x1b
        /*003e*/ 	.short	0x00ff


	//----- nvinfo : EIATTR_MERCURY_ISA_VERSION
	.align		4
        /*0040*/ 	.byte	0x03, 0x5f
        /*0042*/ 	.short	0x0101


	//----- nvinfo : EIATTR_VRC_CTA_INIT_COUNT
	.align		4
        /*0044*/ 	.byte	0x02, 0x4a
	.zero		1
	.zero		1


	//----- nvinfo : EIATTR_EXIT_INSTR_OFFSETS
	.align		4
        /*0048*/ 	.byte	0x04, 0x1c
        /*004a*/ 	.short	(.L_58 - .L_57)


	//   ....[0]....
.L_57:
        /*004c*/ 	.word	0x00000070


	//   ....[1]....
        /*0050*/ 	.word	0x00000f00


	//----- nvinfo : EIATTR_CRS_STACK_SIZE
	.align		4
.L_58:
        /*0054*/ 	.byte	0x04, 0x1e
        /*0056*/ 	.short	(.L_60 - .L_59)
.L_59:
        /*0058*/ 	.word	0x00000000


	//----- nvinfo : EIATTR_CBANK_PARAM_SIZE
	.align		4
.L_60:
        /*005c*/ 	.byte	0x03, 0x19
        /*005e*/ 	.short	0x0014


	//----- nvinfo : EIATTR_PARAM_CBANK
	.align		4
        /*0060*/ 	.byte	0x04, 0x0a
        /*0062*/ 	.short	(.L_62 - .L_61)
	.align		4
.L_61:
        /*0064*/ 	.word	index@(.nv.constant0._Z18init_curand_statesP17curandStateXORWOWmi)
        /*0068*/ 	.short	0x0380
        /*006a*/ 	.short	0x0014


	//----- nvinfo : EIATTR_SW_WAR
	.align		4
.L_62:
        /*006c*/ 	.byte	0x04, 0x36
        /*006e*/ 	.short	(.L_64 - .L_63)
.L_63:
        /*0070*/ 	.word	0x00000008
.L_64:


//--------------------- .nv.callgraph             --------------------------
	.section	.nv.callgraph,"",@"SHT_CUDA_CALLGRAPH"
	.align	4
	.sectionentsize	8
	.align		4
        /*0000*/ 	.word	0x00000000
	.align		4
        /*0004*/ 	.word	0xffffffff
	.align		4
        /*0008*/ 	.word	0x00000000
	.align		4
        /*000c*/ 	.word	0xfffffffe
	.align		4
        /*0010*/ 	.word	0x00000000
	.align		4
        /*0014*/ 	.word	0xfffffffd
	.align		4
        /*0018*/ 	.word	0x00000000
	.align		4
        /*001c*/ 	.word	0xfffffffc


//--------------------- .nv.constant4             --------------------------
	.section	.nv.constant4,"a",@progbits
	.align	8
	.align		8
.nv.constant4:
        /*0000*/ 	.dword	precalc_xorwow_matrix
	.align		8
        /*0008*/ 	.dword	precalc_xorwow_offset_matrix
	.align		8
        /*0010*/ 	.dword	mrg32k3aM1
	.align		8
        /*0018*/ 	.dword	mrg32k3aM2
	.align		8
        /*0020*/ 	.dword	mrg32k3aM1SubSeq
	.align		8
        /*0028*/ 	.dword	mrg32k3aM2SubSeq
	.align		8
        /*0030*/ 	.dword	mrg32k3aM1Seq
	.align		8
        /*0038*/ 	.dword	mrg32k3aM2Seq


//--------------------- .nv.constant3             --------------------------
	.section	.nv.constant3,"a",@progbits
	.align	8
.nv.constant3:
	.type		__cr_lgamma_table,@object
	.size		__cr_lgamma_table,(.L_8 - __cr_lgamma_table)
__cr_lgamma_table:
        /*0000*/ 	.byte	0x00, 0x00, 0x00, 0x00, 0x00, 0x00, 0x00, 0x00, 0x00, 0x00, 0x00, 0x00, 0x00, 0x00, 0x00, 0x00
        /*0010*/ 	.byte	0xef, 0x39, 0xfa, 0xfe, 0x42, 0x2e, 0xe6, 0x3f, 0x02, 0x20, 0x2a, 0xfa, 0x0b, 0xab, 0xfc, 0x3f
        /*0020*/ 	.byte	0xf9, 0x2c, 0x92, 0x7c, 0xa7, 0x6c, 0x09, 0x40, 0xc9, 0x79, 0x44, 0x3c, 0x64, 0x26, 0x13, 0x40
        /*0030*/ 	.byte	0xca, 0x01, 0xcf, 0x3a, 0x27, 0x51, 0x1a, 0x40, 0x30, 0xcc, 0x2d, 0xf3, 0xe1, 0x0c, 0x21, 0x40
        /*0040*/ 	.byte	0x0d, 0xb7, 0xfc, 0x82, 0x8e, 0x35, 0x25, 0x40
.L_8:


//--------------------- .text._Z21cem_evaluate_policiesPfS_S_S_P17curandStateXORWOWiif --------------------------
	.section	.text._Z21cem_evaluate_policiesPfS_S_S_P17curandStateXORWOWiif,"ax",@progbits
	.align	128
        .global         _Z21cem_evaluate_policiesPfS_S_S_P17curandStateXORWOWiif
        .type           _Z21cem_evaluate_policiesPfS_S_S_P17curandStateXORWOWiif,@function
        .size           _Z21cem_evaluate_policiesPfS_S_S_P17curandStateXORWOWiif,(.L_x_35 - _Z21cem_evaluate_policiesPfS_S_S_P17curandStateXORWOWiif)
        .other          _Z21cem_evaluate_policiesPfS_S_S_P17curandStateXORWOWiif,@"STO_CUDA_ENTRY STV_DEFAULT"
_Z21cem_evaluate_policiesPfS_S_S_P17curandStateXORWOWiif:
.text._Z21cem_evaluate_policiesPfS_S_S_P17curandStateXORWOWiif:
[----:B------:R-:W-:Y:S01]  /*0000*/  LDC R1, c[0x0][0x37c] ;  /* 0x0000df00ff017b82 */ /* 0x000fe20000000800 */
[----:B------:R-:W0:Y:S07]  /*0010*/  S2R R3, SR_TID.X ;  /* 0x0000000000037919 */ /* 0x000e2e0000002100 */
[----:B------:R-:W0:Y:S01]  /*0020*/  S2UR UR4, SR_CTAID.X ;  /* 0x00000000000479c3 */ /* 0x000e220000002500 */
[----:B------:R-:W1:Y:S07]  /*0030*/  LDCU UR5, c[0x0][0x3ac] ;  /* 0x00007580ff0577ac */ /* 0x000e6e0008000800 */
[----:B------:R-:W0:Y:S02]  /*0040*/  LDC R2, c[0x0][0x360] ;  /* 0x0000d800ff027b82 */ /* 0x000e240000000800 */
[----:B0-----:R-:W-:-:S05]  /*0050*/  IMAD R2, R2, UR4, R3 ;  /* 0x0000000402027c24 */ /* 0x001fca000f8e0203 */
[----:B-1----:R-:W-:-:S13]  /*0060*/  ISETP.GE.AND P0, PT, R2, UR5, PT ;  /* 0x0000000502007c0c */ /* 0x002fda000bf06270 */
[----:B------:R-:W-:Y:S05]  /*0070*/  @P0 EXIT ;  /* 0x000000000000094d */ /* 0x000fea0003800000 */
[----:B------:R-:W0:Y:S01]  /*0080*/  LDC.64 R16, c[0x0][0x3a0] ;  /* 0x0000e800ff107b82 */ /* 0x000e220000000a00 */
[----:B------:R-:W1:Y:S01]  /*0090*/  LDCU.64 UR12, c[0x0][0x358] ;  /* 0x00006b00ff0c77ac */ /* 0x000e620008000a00 */
[----:B------:R-:W2:Y:S01]  /*00a0*/  LDCU UR4, c[0x0][0x3a8] ;  /* 0x00007500ff0477ac */ /* 0x000ea20008000800 */
[----:B0-----:R-:W-:-:S05]  /*00b0*/  IMAD.WIDE R16, R2, 0x30, R16 ;  /* 0x0000003002107825 */ /* 0x001fca00078e0210 */
[----:B-1----:R0:W5:Y:S04]  /*00c0*/  LDG.E R29, desc[UR12][R16.64+0x20] ;  /* 0x0000200c101d7981 */ /* 0x002168000c1e1900 */
[----:B------:R0:W5:Y:S04]  /*00d0*/  LDG.E.64 R14, desc[UR12][R16.64+0x28] ;  /* 0x0000280c100e7981 */ /* 0x000168000c1e1b00 */
[----:B------:R0:W5:Y:S04]  /*00e0*/  LDG.E.64 R12, desc[UR12][R16.64] ;  /* 0x0000000c100c7981 */ /* 0x000168000c1e1b00 */
[----:B------:R0:W5:Y:S04]  /*00f0*/  LDG.E.64 R10, desc[UR12][R16.64+0x8] ;  /* 0x0000080c100a7981 */ /* 0x000168000c1e1b00 */
[----:B------:R0:W5:Y:S04]  /*0100*/  LDG.E.64 R8, desc[UR12][R16.64+0x10] ;  /* 0x0000100c10087981 */ /* 0x000168000c1e1b00 */
[----:B------:R0:W5:Y:S01]  /*0110*/  LDG.E.64 R6, desc[UR12][R16.64+0x18] ;  /* 0x0000180c10067981 */ /* 0x000162000c1e1b00 */
[----:B--2---:R-:W-:-:S09]  /*0120*/  UISETP.GE.AND UP0, UPT, UR4, 0x1, UPT ;  /* 0x000000010400788c */ /* 0x004fd2000bf06270 */
[----:B0-----:R-:W-:Y:S05]  /*0130*/  BRA.U !UP0, `(.L_x_0) ;  /* 0x0000001108787547 */ /* 0x001fea000b800000 */
[----:B------:R-:W-:Y:S01]  /*0140*/  UISETP.NE.AND UP0, UPT, UR4, 0x1, UPT ;  /* 0x000000010400788c */ /* 0x000fe2000bf05270 */
[----:B------:R-:W-:Y:S02]  /*0150*/  HFMA2 R4, -RZ, RZ, 0, 0 ;  /* 0x00000000ff047431 */ /* 0x000fe400000001ff */
[----:B------:R-:W-:-:S06]  /*0160*/  IMAD R3, R2, UR4, RZ ;  /* 0x0000000402037c24 */ /* 0x000fcc000f8e02ff */
[----:B------:R-:W-:Y:S05]  /*0170*/  BRA.U !UP0, `(.L_x_1) ;  /* 0x0000000908ec7547 */ /* 0x000fea000b800000 */
[----:B------:R-:W0:Y:S01]  /*0180*/  LDCU.128 UR8, c[0x0][0x380] ;  /* 0x00007000ff0877ac */ /* 0x000e220008000c00 */
[----:B------:R-:W-:Y:S01]  /*0190*/  MOV R5, R3 ;  /* 0x0000000300057202 */ /* 0x000fe20000000f00 */
[----:B------:R-:W-:-:S06]  /*01a0*/  ULOP3.LUT UR4, UR4, 0x7ffffffe, URZ, 0xc0, !UPT ;  /* 0x7ffffffe04047892 */ /* 0x000fcc000f8ec0ff */
[----:B------:R-:W-:Y:S01]  /*01b0*/  MOV R4, UR4 ;  /* 0x0000000400047c02 */ /* 0x000fe20008000f00 */
[----:B0-----:R-:W-:Y:S02]  /*01c0*/  UIADD3 UR7, UP0, UPT, UR8, 0x4, URZ ;  /* 0x0000000408077890 */ /* 0x001fe4000ff1e0ff */
[----:B------:R-:W-:Y:S02]  /*01d0*/  UIADD3 UR5, UP1, UPT, UR10, 0x4, URZ ;  /* 0x000000040a057890 */ /* 0x000fe4000ff3e0ff */
[----:B------:R-:W-:Y:S02]  /*01e0*/  UIADD3.X UR8, UPT, UPT, URZ, UR9, URZ, UP0, !UPT ;  /* 0x00000009ff087290 */ /* 0x000fe400087fe4ff */
[----:B------:R-:W-:Y:S01]  /*01f0*/  UIADD3.X UR6, UPT, UPT, URZ, UR11, URZ, UP1, !UPT ;  /* 0x0000000bff067290 */ /* 0x000fe20008ffe4ff */
[----:B------:R-:W-:Y:S01]  /*0200*/  MOV R18, UR7 ;  /* 0x0000000700127c02 */ /* 0x000fe20008000f00 */
[----:B------:R-:W-:Y:S01]  /*0210*/  UIADD3 UR9, UPT, UPT, -UR4, URZ, URZ ;  /* 0x000000ff04097290 */ /* 0x000fe2000fffe1ff */
[----:B------:R-:W-:-:S02]  /*0220*/  MOV R20, UR5 ;  /* 0x0000000500147c02 */ /* 0x000fc40008000f00 */
[----:B------:R-:W-:Y:S02]  /*0230*/  MOV R19, UR8 ;  /* 0x0000000800137c02 */ /* 0x000fe40008000f00 */
[----:B------:R-:W-:-:S07]  /*0240*/  MOV R21, UR6 ;  /* 0x0000000600157c02 */ /* 0x000fce0008000f00 */
.L_x_12:
[----:B-----5:R-:W-:Y:S01]  /*0250*/  ISETP.NE.AND P0, PT, R6, 0x1, PT ;  /* 0x000000010600780c */ /* 0x020fe20003f05270 */
[----:B------:R-:W-:Y:S01]  /*0260*/  BSSY.RECONVERGENT B0, `(.L_x_2) ;  /* 0x000004e000007945 */ /* 0x000fe20003800200 */
[----:B-1----:R-:W-:Y:S02]  /*0270*/  MOV R25, R9 ;  /* 0x0000000900197202 */ /* 0x002fe40000000f00 */
[----:B------:R-:W-:Y:S02]  /*0280*/  MOV R27, R8 ;  /* 0x00000008001b7202 */ /* 0x000fe40000000f00 */
[----:B------:R-:W-:Y:S02]  /*0290*/  MOV R24, R11 ;  /* 0x0000000b00187202 */ /* 0x000fe40000000f00 */
[----:B------:R-:W-:-:S05]  /*02a0*/  MOV R0, R29 ;  /* 0x0000001d00007202 */ /* 0x000fca0000000f00 */
[----:B0-----:R-:W-:Y:S05]  /*02b0*/  @!P0 BRA `(.L_x_3) ;  /* 0x0000000400208947 */ /* 0x001fea0003800000 */
[----:B------:R-:W-:Y:S01]  /*02c0*/  SHF.R.U32.HI R0, RZ, 0x2, R13 ;  /* 0x00000002ff007819 */ /* 0x000fe2000001160d */
[----:B------:R-:W-:Y:S01]  /*02d0*/  BSSY.RECONVERGENT B1, `(.L_x_4) ;  /* 0x000003b000017945 */ /* 0x000fe20003800200 */
[----:B------:R-:W-:Y:S02]  /*02e0*/  SHF.L.U32 R22, R9, 0x4, RZ ;  /* 0x0000000409167819 */ /* 0x000fe400000006ff */
[----:B------:R-:W-:Y:S02]  /*02f0*/  LOP3.LUT R0, R0, R13, RZ, 0x3c, !PT ;  /* 0x0000000d00007212 */ /* 0x000fe400078e3cff */
[----:B------:R-:W-:Y:S02]  /*0300*/  MOV R25, 0x7f800000 ;  /* 0x7f80000000197802 */ /* 0x000fe40000000f00 */
[----:B------:R-:W-:-:S04]  /*0310*/  SHF.L.U32 R13, R0, 0x1, RZ ;  /* 0x00000001000d7819 */ /* 0x000fc800000006ff */
[----:B------:R-:W-:Y:S02]  /*0320*/  LOP3.LUT R13, R9, R22, R13, 0x96, !PT ;  /* 0x00000016090d7212 */ /* 0x000fe400078e960d */
[----:B------:R-:W-:Y:S02]  /*0330*/  MOV R22, 0x3e055027 ;  /* 0x3e05502700167802 */ /* 0x000fe40000000f00 */
[----:B------:R-:W-:Y:S01]  /*0340*/  LOP3.LUT R27, R13, R0, RZ, 0x3c, !PT ;  /* 0x000000000d1b7212 */ /* 0x000fe200078e3cff */
[----:B------:R-:W-:-:S03]  /*0350*/  HFMA2 R13, -RZ, RZ, 0.1171875, 0 ;  /* 0x2f800000ff0d7431 */ /* 0x000fc600000001ff */
[C---:B------:R-:W-:Y:S02]  /*0360*/  IADD3 R0, PT, PT, R12.reuse, 0x587c5, R27 ;  /* 0x000587c50c007810 */ /* 0x040fe40007ffe01b */
[----:B------:R-:W-:Y:S02]  /*0370*/  IADD3 R12, PT, PT, R12, 0xb0f8a, RZ ;  /* 0x000b0f8a0c0c7810 */ /* 0x000fe40007ffe0ff */
[----:B------:R-:W-:-:S05]  /*0380*/  I2FP.F32.U32 R0, R0 ;  /* 0x0000000000007245 */ /* 0x000fca0000201000 */
[----:B------:R-:W-:-:S05]  /*0390*/  FFMA R0, R0, R13, 1.1641532182693481445e-10 ;  /* 0x2f00000000007423 */ /* 0x000fca000000000d */
[----:B------:R-:W-:-:S13]  /*03a0*/  FSETP.GEU.AND P0, PT, R0, 1.175494350822287508e-38, PT ;  /* 0x008000000000780b */ /* 0x000fda0003f0e000 */
[----:B------:R-:W-:-:S05]  /*03b0*/  @!P0 FMUL R0, R0, 8388608 ;  /* 0x4b00000000008820 */ /* 0x000fca0000400000 */
[----:B------:R-:W-:-:S04]  /*03c0*/  IADD3 R23, PT, PT, R0, -0x3f2aaaab, RZ ;  /* 0xc0d5555500177810 */ /* 0x000fc80007ffe0ff */
[----:B------:R-:W-:-:S04]  /*03d0*/  LOP3.LUT R23, R23, 0xff800000, RZ, 0xc0, !PT ;  /* 0xff80000017177812 */ /* 0x000fc800078ec0ff */
[-C--:B------:R-:W-:Y:S02]  /*03e0*/  IADD3 R13, PT, PT, R0, -R23.reuse, RZ ;  /* 0x80000017000d7210 */ /* 0x080fe40007ffe0ff */
[----:B------:R-:W-:-:S03]  /*03f0*/  I2FP.F32.S32 R23, R23 ;  /* 0x0000001700177245 */ /* 0x000fc60000201400 */
[----:B------:R-:W-:-:S04]  /*0400*/  FADD R13, R13, -1 ;  /* 0xbf8000000d0d7421 */ /* 0x000fc80000000000 */
[----:B------:R-:W-:-:S04]  /*0410*/  FFMA R22, R13, -R22, 0.14084610342979431152 ;  /* 0x3e1039f60d167423 */ /* 0x000fc80000000816 */
[----:B------:R-:W-:-:S04]  /*0420*/  FFMA R22, R13, R22, -0.12148627638816833496 ;  /* 0xbdf8cdcc0d167423 */ /* 0x000fc80000000016 */
[----:B------:R-:W-:-:S04]  /*0430*/  FFMA R22, R13, R22, 0.13980610668659210205 ;  /* 0x3e0f29550d167423 */ /* 0x000fc80000000016 */
[----:B------:R-:W-:-:S04]  /*0440*/  FFMA R22, R13, R22, -0.16684235632419586182 ;  /* 0xbe2ad8b90d167423 */ /* 0x000fc80000000016 */
[----:B------:R-:W-:-:S04]  /*0450*/  FFMA R22, R13, R22, 0.20012299716472625732 ;  /* 0x3e4ced0b0d167423 */ /* 0x000fc80000000016 */
[----:B------:R-:W-:-:S04]  /*0460*/  FFMA R22, R13, R22, -0.24999669194221496582 ;  /* 0xbe7fff220d167423 */ /* 0x000fc80000000016 */
[----:B------:R-:W-:-:S04]  /*0470*/  FFMA R22, R13, R22, 0.33333182334899902344 ;  /* 0x3eaaaa780d167423 */ /* 0x000fc80000000016 */
[C---:B------:R-:W-:Y:S01]  /*0480*/  FFMA R24, R13.reuse, R22, -0.5 ;  /* 0xbf0000000d187423 */ /* 0x040fe20000000016 */
[----:B------:R-:W-:Y:S02]  /*0490*/  FSEL R22, RZ, -23, P0 ;  /* 0xc1b80000ff167808 */ /* 0x000fe40000000000 */
[----:B------:R-:W-:Y:S01]  /*04a0*/  ISETP.GT.U32.AND P0, PT, R0, 0x7f7fffff, PT ;  /* 0x7f7fffff0000780c */ /* 0x000fe20003f04070 */
[----:B------:R-:W-:Y:S02]  /*04b0*/  FMUL R24, R13, R24 ;  /* 0x000000180d187220 */ /* 0x000fe40000400000 */
[----:B------:R-:W-:Y:S02]  /*04c0*/  FFMA R22, R23, 1.1920928955078125e-07, R22 ;  /* 0x3400000017167823 */ /* 0x000fe40000000016 */
[----:B------:R-:W-:Y:S01]  /*04d0*/  FFMA R23, R13, R24, R13 ;  /* 0x000000180d177223 */ /* 0x000fe2000000000d */
[----:B------:R-:W-:-:S03]  /*04e0*/  SHF.R.U32.HI R13, RZ, 0x2, R10 ;  /* 0x00000002ff0d7819 */ /* 0x000fc6000001160a */
[----:B------:R-:W-:Y:S01]  /*04f0*/  FFMA R23, R22, 0.69314718246459960938, R23 ;  /* 0x3f31721816177823 */ /* 0x000fe20000000017 */
[----:B------:R-:W-:Y:S02]  /*0500*/  LOP3.LUT R13, R13, R10, RZ, 0x3c, !PT ;  /* 0x0000000a0d0d7212 */ /* 0x000fe400078e3cff */
[----:B------:R-:W-:Y:S01]  /*0510*/  SHF.L.U32 R10, R27, 0x4, RZ ;  /* 0x000000041b0a7819 */ /* 0x000fe200000006ff */
[C---:B------:R-:W-:Y:S01]  /*0520*/  @P0 FFMA R23, R0.reuse, R25, +INF ;  /* 0x7f80000000170423 */ /* 0x040fe20000000019 */
[----:B------:R-:W-:Y:S02]  /*0530*/  FSETP.NEU.AND P0, PT, R0, RZ, PT ;  /* 0x000000ff0000720b */ /* 0x000fe40003f0d000 */
[----:B------:R-:W-:Y:S01]  /*0540*/  SHF.L.U32 R22, R13, 0x1, RZ ;  /* 0x000000010d167819 */ /* 0x000fe200000006ff */
[----:B------:R-:W-:-:S03]  /*0550*/  FMUL R23, R23, -2 ;  /* 0xc000000017177820 */ /* 0x000fc60000400000 */
[----:B------:R-:W-:Y:S02]  /*0560*/  LOP3.LUT R10, R13, R22, R10, 0x96, !PT ;  /* 0x000000160d0a7212 */ /* 0x000fe400078e960a */
[----:B------:R-:W-:Y:S02]  /*0570*/  FSEL R0, R23, +INF , P0 ;  /* 0x7f80000017007808 */ /* 0x000fe40000000000 */
[----:B------:R-:W-:Y:S02]  /*0580*/  LOP3.LUT R25, R10, R27, RZ, 0x3c, !PT ;  /* 0x0000001b0a197212 */ /* 0x000fe400078e3cff */
[----:B------:R-:W-:Y:S01]  /*0590*/  IADD3 R13, PT, PT, R0, -0xd000000, RZ ;  /* 0xf3000000000d7810 */ /* 0x000fe20007ffe0ff */
[----:B------:R0:W1:Y:S01]  /*05a0*/  MUFU.RSQ R23, R0 ;  /* 0x0000000000177308 */ /* 0x0000620000001400 */
[----:B------:R-:W-:Y:S02]  /*05b0*/  IADD3 R10, PT, PT, R25, R12, RZ ;  /* 0x0000000c190a7210 */ /* 0x000fe40007ffe0ff */
[----:B------:R-:W-:Y:S01]  /*05c0*/  ISETP.GT.U32.AND P0, PT, R13, 0x727fffff, PT ;  /* 0x727fffff0d00780c */ /* 0x000fe20003f04070 */
[----:B------:R-:W-:Y:S01]  /*05d0*/  HFMA2 R13, -RZ, RZ, 0.1495361328125, 0.0004794597625732421875 ;  /* 0x30c90fdbff0d7431 */ /* 0x000fe200000001ff */
[----:B------:R-:W-:-:S05]  /*05e0*/  I2FP.F32.U32 R10, R10 ;  /* 0x0000000a000a7245 */ /* 0x000fca0000201000 */
[----:B------:R-:W-:-:S06]  /*05f0*/  FFMA R22, R10, R13, 7.314590599882819788e-10 ;  /* 0x30490fdb0a167423 */ /* 0x000fcc000000000d */
[----:B0-----:R-:W-:Y:S05]  /*0600*/  @!P0 BRA `(.L_x_5) ;  /* 0x00000000000c8947 */ /* 0x001fea0003800000 */
[----:B------:R-:W-:-:S07]  /*0610*/  MOV R10, 0x630 ;  /* 0x00000630000a7802 */ /* 0x000fce0000000f00 */
[----:B-1----:R-:W-:Y:S05]  /*0620*/  CALL.REL.NOINC `($__internal_0_$__cuda_sm20_sqrt_rn_f32_slowpath) ;  /* 0x0000001400a07944 */ /* 0x002fea0003c00000 */
[----:B------:R-:W-:Y:S05]  /*0630*/  BRA `(.L_x_6) ;  /* 0x0000000000107947 */ /* 0x000fea0003800000 */
.L_x_5:
[----:B-1----:R-:W-:Y:S01]  /*0640*/  FMUL.FTZ R13, R0, R23 ;  /* 0x00000017000d7220 */ /* 0x002fe20000410000 */
[----:B------:R-:W-:-:S03]  /*0650*/  FMUL.FTZ R26, R23, 0.5 ;  /* 0x3f000000171a7820 */ /* 0x000fc60000410000 */
[----:B------:R-:W-:-:S04]  /*0660*/  FFMA R0, -R13, R13, R0 ;  /* 0x0000000d0d007223 */ /* 0x000fc80000000100 */
[----:B------:R-:W-:-:S07]  /*0670*/  FFMA R26, R0, R26, R13 ;  /* 0x0000001a001a7223 */ /* 0x000fce000000000d */
.L_x_6:
[----:B------:R-:W-:Y:S05]  /*0680*/  BSYNC.RECONVERGENT B1 ;  /* 0x0000000000017941 */ /* 0x000fea0003800200 */
.L_x_4:
[----:B------:R-:W-:Y:S01]  /*0690*/  FMUL.RZ R22, R22, 0.15915493667125701904 ;  /* 0x3e22f98316167820 */ /* 0x000fe2000040c000 */
[----:B------:R-:W-:Y:S02]  /*06a0*/  MOV R24, R9 ;  /* 0x0000000900187202 */ /* 0x000fe40000000f00 */
[----:B------:R-:W-:Y:S01]  /*06b0*/  MOV R10, R8 ;  /* 0x00000008000a7202 */ /* 0x000fe20000000f00 */
[----:B------:R-:W0:Y:S01]  /*06c0*/  MUFU.SIN R13, R22 ;  /* 0x00000016000d7308 */ /* 0x000e220000000400 */
[----:B------:R-:W-:-:S07]  /*06d0*/  MOV R8, R27 ;  /* 0x0000001b00087202 */ /* 0x000fce0000000f00 */
[----:B------:R-:W1:Y:S01]  /*06e0*/  MUFU.COS R29, R22 ;  /* 0x00000016001d7308 */ /* 0x000e620000000000 */
[-C--:B0-----:R-:W-:Y:S01]  /*06f0*/  FMUL R0, R13, R26.reuse ;  /* 0x0000001a0d007220 */ /* 0x081fe20000400000 */
[----:B------:R-:W-:Y:S02]  /*0700*/  MOV R13, R11 ;  /* 0x0000000b000d7202 */ /* 0x000fe40000000f00 */
[----:B------:R-:W-:Y:S02]  /*0710*/  MOV R11, R9 ;  /* 0x00000009000b7202 */ /* 0x000fe40000000f00 */
[----:B------:R-:W-:Y:S01]  /*0720*/  MOV R9, R25 ;  /* 0x0000001900097202 */ /* 0x000fe20000000f00 */
[----:B-1----:R-:W-:-:S07]  /*0730*/  FMUL R29, R29, R26 ;  /* 0x0000001a1d1d7220 */ /* 0x002fce0000400000 */
.L_x_3:
[----:B------:R-:W-:Y:S05]  /*0740*/  BSYNC.RECONVERGENT B0 ;  /* 0x0000000000007941 */ /* 0x000fea0003800200 */
.L_x_2:
[----:B------:R-:W-:Y:S01]  /*0750*/  ISETP.NE.AND P0, PT, R6, 0x1, PT ;  /* 0x000000010600780c */ /* 0x000fe20003f05270 */
[----:B------:R-:W2:Y:S04]  /*0760*/  LDG.E R23, desc[UR12][R20.64+-0x4] ;  /* 0xfffffc0c14177981 */ /* 0x000ea8000c1e1900 */
[----:B------:R-:W2:Y:S01]  /*0770*/  LDG.E R6, desc[UR12][R18.64+-0x4] ;  /* 0xfffffc0c12067981 */ /* 0x000ea2000c1e1900 */
[----:B------:R-:W-:Y:S01]  /*0780*/  BSSY.RECONVERGENT B0, `(.L_x_7) ;  /* 0x000004e000007945 */ /* 0x000fe20003800200 */
[----:B--2---:R-:W-:Y:S01]  /*0790*/  FFMA R26, R23, R0, R6 ;  /* 0x00000000171a7223 */ /* 0x004fe20000000006 */
[----:B------:R-:W-:Y:S01]  /*07a0*/  HFMA2 R6, -RZ, RZ, 0, 0 ;  /* 0x00000000ff067431 */ /* 0x000fe200000001ff */
[----:B------:R-:W0:Y:S01]  /*07b0*/  LDC.64 R22, c[0x0][0x398] ;  /* 0x0000e600ff167b82 */ /* 0x000e220000000a00 */
[----:B------:R-:W-:Y:S01]  /*07c0*/  MOV R0, R29 ;  /* 0x0000001d00007202 */ /* 0x000fe20000000f00 */
[----:B0-----:R-:W-:-:S05]  /*07d0*/  IMAD.WIDE R22, R5, 0x4, R22 ;  /* 0x0000000405167825 */ /* 0x001fca00078e0216 */
[----:B------:R0:W-:Y:S01]  /*07e0*/  STG.E desc[UR12][R22.64], R26 ;  /* 0x0000001a16007986 */ /* 0x0001e2000c10190c */
[----:B------:R-:W-:Y:S05]  /*07f0*/  @P0 BRA `(.L_x_8) ;  /* 0x0000000400180947 */ /* 0x000fea0003800000 */
[----:B------:R-:W-:Y:S01]  /*0800*/  SHF.R.U32.HI R0, RZ, 0x2, R13 ;  /* 0x00000002ff007819 */ /* 0x000fe2000001160d */
[----:B------:R-:W-:Y:S03]  /*0810*/  BSSY.RECONVERGENT B1, `(.L_x_9) ;  /* 0x000003b000017945 */ /* 0x000fe60003800200 */
[----:B------:R-:W-:Y:S02]  /*0820*/  LOP3.LUT R9, R0, R13, RZ, 0x3c, !PT ;  /* 0x0000000d00097212 */ /* 0x000fe400078e3cff */
[----:B------:R-:W-:Y:S02]  /*0830*/  SHF.L.U32 R0, R25, 0x4, RZ ;  /* 0x0000000419007819 */ /* 0x000fe400000006ff */
[----:B------:R-:W-:-:S04]  /*0840*/  SHF.L.U32 R6, R9, 0x1, RZ ;  /* 0x0000000109067819 */ /* 0x000fc800000006ff */
[----:B------:R-:W-:-:S04]  /*0850*/  LOP3.LUT R0, R25, R0, R6, 0x96, !PT ;  /* 0x0000000019007212 */ /* 0x000fc800078e9606 */
[----:B------:R-:W-:Y:S02]  /*0860*/  LOP3.LUT R8, R0, R9, RZ, 0x3c, !PT ;  /* 0x0000000900087212 */ /* 0x000fe400078e3cff */
[----:B------:R-:W-:Y:S02]  /*0870*/  MOV R9, 0x2f800000 ;  /* 0x2f80000000097802 */ /* 0x000fe40000000f00 */
[C---:B------:R-:W-:Y:S02]  /*0880*/  IADD3 R0, PT, PT, R12.reuse, 0x587c5, R8 ;  /* 0x000587c50c007810 */ /* 0x040fe40007ffe008 */
[----:B------:R-:W-:Y:S02]  /*0890*/  IADD3 R12, PT, PT, R12, 0xb0f8a, RZ ;  /* 0x000b0f8a0c0c7810 */ /* 0x000fe40007ffe0ff */
[----:B------:R-:W-:-:S05]  /*08a0*/  I2FP.F32.U32 R0, R0 ;  /* 0x0000000000007245 */ /* 0x000fca0000201000 */
[----:B------:R-:W-:Y:S01]  /*08b0*/  FFMA R0, R0, R9, 1.1641532182693481445e-10 ;  /* 0x2f00000000007423 */ /* 0x000fe20000000009 */
[----:B------:R-:W-:-:S04]  /*08c0*/  SHF.R.U32.HI R9, RZ, 0x2, R10 ;  /* 0x00000002ff097819 */ /* 0x000fc8000001160a */
[----:B------:R-:W-:Y:S02]  /*08d0*/  FSETP.GEU.AND P0, PT, R0, 1.175494350822287508e-38, PT ;  /* 0x008000000000780b */ /* 0x000fe40003f0e000 */
[----:B------:R-:W-:Y:S02]  /*08e0*/  LOP3.LUT R10, R9, R10, RZ, 0x3c, !PT ;  /* 0x0000000a090a7212 */ /* 0x000fe400078e3cff */
[----:B------:R-:W-:Y:S02]  /*08f0*/  SHF.L.U32 R9, R8, 0x4, RZ ;  /* 0x0000000408097819 */ /* 0x000fe400000006ff */
[----:B------:R-:W-:-:S04]  /*0900*/  SHF.L.U32 R13, R10, 0x1, RZ ;  /* 0x000000010a0d7819 */ /* 0x000fc800000006ff */
[----:B------:R-:W-:Y:S02]  /*0910*/  LOP3.LUT R9, R10, R13, R9, 0x96, !PT ;  /* 0x0000000d0a097212 */ /* 0x000fe400078e9609 */
[----:B------:R-:W-:Y:S01]  /*0920*/  MOV R13, 0x3e055027 ;  /* 0x3e055027000d7802 */ /* 0x000fe20000000f00 */
[----:B------:R-:W-:Y:S01]  /*0930*/  @!P0 FMUL R0, R0, 8388608 ;  /* 0x4b00000000008820 */ /* 0x000fe20000400000 */
[----:B------:R-:W-:-:S04]  /*0940*/  LOP3.LUT R9, R9, R8, RZ, 0x3c, !PT ;  /* 0x0000000809097212 */ /* 0x000fc800078e3cff */
        /* <DEDUP_REMOVED lines=12> */
[----:B------:R-:W-:-:S04]  /*0a10*/  FFMA R13, R6, R13, -0.5 ;  /* 0xbf000000060d7423 */ /* 0x000fc8000000000d */
[----:B------:R-:W-:-:S04]  /*0a20*/  FMUL R13, R6, R13 ;  /* 0x0000000d060d7220 */ /* 0x000fc80000400000 */
[----:B------:R-:W-:Y:S01]  /*0a30*/  FFMA R13, R6, R13, R6 ;  /* 0x0000000d060d7223 */ /* 0x000fe20000000006 */
[----:B------:R-:W-:Y:S02]  /*0a40*/  FSEL R6, RZ, -23, P0 ;  /* 0xc1b80000ff067808 */ /* 0x000fe40000000000 */
[----:B------:R-:W-:-:S03]  /*0a50*/  ISETP.GT.U32.AND P0, PT, R0, 0x7f7fffff, PT ;  /* 0x7f7fffff0000780c */ /* 0x000fc60003f04070 */
[----:B------:R-:W-:Y:S01]  /*0a60*/  FFMA R6, R11, 1.1920928955078125e-07, R6 ;  /* 0x340000000b067823 */ /* 0x000fe20000000006 */
[----:B------:R-:W-:-:S03]  /*0a70*/  MOV R11, 0x7f800000 ;  /* 0x7f800000000b7802 */ /* 0x000fc60000000f00 */
[----:B------:R-:W-:-:S06]  /*0a80*/  FFMA R6, R6, 0.69314718246459960938, R13 ;  /* 0x3f31721806067823 */ /* 0x000fcc000000000d */
[C---:B------:R-:W-:Y:S01]  /*0a90*/  @P0 FFMA R6, R0.reuse, R11, +INF ;  /* 0x7f80000000060423 */ /* 0x040fe2000000000b */
[----:B------:R-:W-:Y:S02]  /*0aa0*/  FSETP.NEU.AND P0, PT, R0, RZ, PT ;  /* 0x000000ff0000720b */ /* 0x000fe40003f0d000 */
[----:B------:R-:W-:Y:S01]  /*0ab0*/  MOV R11, 0x30c90fdb ;  /* 0x30c90fdb000b7802 */ /* 0x000fe20000000f00 */
[----:B------:R-:W-:-:S05]  /*0ac0*/  FMUL R6, R6, -2 ;  /* 0xc000000006067820 */ /* 0x000fca0000400000 */
[----:B------:R-:W-:Y:S02]  /*0ad0*/  FSEL R0, R6, +INF , P0 ;  /* 0x7f80000006007808 */ /* 0x000fe40000000000 */
[----:B------:R-:W-:Y:S02]  /*0ae0*/  IADD3 R6, PT, PT, R12, R9, RZ ;  /* 0x000000090c067210 */ /* 0x000fe40007ffe0ff */
[----:B------:R-:W-:Y:S01]  /*0af0*/  IADD3 R10, PT, PT, R0, -0xd000000, RZ ;  /* 0xf3000000000a7810 */ /* 0x000fe20007ffe0ff */
[----:B------:R1:W2:Y:S01]  /*0b00*/  MUFU.RSQ R13, R0 ;  /* 0x00000000000d7308 */ /* 0x0002a20000001400 */
[----:B------:R-:W-:Y:S02]  /*0b10*/  I2FP.F32.U32 R6, R6 ;  /* 0x0000000600067245 */ /* 0x000fe40000201000 */
[----:B------:R-:W-:-:S03]  /*0b20*/  ISETP.GT.U32.AND P0, PT, R10, 0x727fffff, PT ;  /* 0x727fffff0a00780c */ /* 0x000fc60003f04070 */
[----:B------:R-:W-:-:S10]  /*0b30*/  FFMA R6, R6, R11, 7.314590599882819788e-10 ;  /* 0x30490fdb06067423 */ /* 0x000fd4000000000b */
[----:B-1----:R-:W-:Y:S05]  /*0b40*/  @!P0 BRA `(.L_x_10) ;  /* 0x00000000000c8947 */ /* 0x002fea0003800000 */
[----:B------:R-:W-:-:S07]  /*0b50*/  MOV R10, 0xb70 ;  /* 0x00000b70000a7802 */ /* 0x000fce0000000f00 */
[----:B0-2---:R-:W-:Y:S05]  /*0b60*/  CALL.REL.NOINC `($__internal_0_$__cuda_sm20_sqrt_rn_f32_slowpath) ;  /* 0x0000001000507944 */ /* 0x005fea0003c00000 */
[----:B------:R-:W-:Y:S05]  /*0b70*/  BRA `(.L_x_11) ;  /* 0x0000000000107947 */ /* 0x000fea0003800000 */
.L_x_10:
[----:B--2---:R-:W-:Y:S01]  /*0b80*/  FMUL.FTZ R11, R0, R13 ;  /* 0x0000000d000b7220 */ /* 0x004fe20000410000 */
[----:B0-----:R-:W-:-:S03]  /*0b90*/  FMUL.FTZ R26, R13, 0.5 ;  /* 0x3f0000000d1a7820 */ /* 0x001fc60000410000 */
[----:B------:R-:W-:-:S04]  /*0ba0*/  FFMA R0, -R11, R11, R0 ;  /* 0x0000000b0b007223 */ /* 0x000fc80000000100 */
[----:B------:R-:W-:-:S07]  /*0bb0*/  FFMA R26, R0, R26, R11 ;  /* 0x0000001a001a7223 */ /* 0x000fce000000000b */
.L_x_11:
[----:B------:R-:W-:Y:S05]  /*0bc0*/  BSYNC.RECONVERGENT B1 ;  /* 0x0000000000017941 */ /* 0x000fea0003800200 */
.L_x_9:
[----:B------:R-:W-:Y:S01]  /*0bd0*/  FMUL.RZ R28, R6, 0.15915493667125701904 ;  /* 0x3e22f983061c7820 */ /* 0x000fe2000040c000 */
[----:B------:R-:W-:Y:S02]  /*0be0*/  HFMA2 R6, -RZ, RZ, 0, 5.9604644775390625e-08 ;  /* 0x00000001ff067431 */ /* 0x000fe400000001ff */
[----:B------:R-:W-:Y:S01]  /*0bf0*/  IMAD.MOV.U32 R11, RZ, RZ, R25 ;  /* 0x000000ffff0b7224 */ /* 0x000fe200078e0019 */
[----:B------:R-:W-:Y:S01]  /*0c00*/  MOV R10, R27 ;  /* 0x0000001b000a7202 */ /* 0x000fe20000000f00 */
[----:B------:R-:W0:Y:S08]  /*0c10*/  MUFU.SIN R13, R28 ;  /* 0x0000001c000d7308 */ /* 0x000e300000000400 */
[----:B------:R-:W1:Y:S01]  /*0c20*/  MUFU.COS R29, R28 ;  /* 0x0000001c001d7308 */ /* 0x000e620000000000 */
[----:B0-----:R-:W-:Y:S01]  /*0c30*/  FMUL R0, R13, R26 ;  /* 0x0000001a0d007220 */ /* 0x001fe20000400000 */
[----:B------:R-:W-:Y:S01]  /*0c40*/  MOV R13, R24 ;  /* 0x00000018000d7202 */ /* 0x000fe20000000f00 */
[----:B-1----:R-:W-:-:S07]  /*0c50*/  FMUL R29, R29, R26 ;  /* 0x0000001a1d1d7220 */ /* 0x002fce0000400000 */
.L_x_8:
[----:B------:R-:W-:Y:S05]  /*0c60*/  BSYNC.RECONVERGENT B0 ;  /* 0x0000000000007941 */ /* 0x000fea0003800200 */
.L_x_7:
[----:B------:R1:W2:Y:S04]  /*0c70*/  LDG.E R25, desc[UR12][R20.64] ;  /* 0x0000000c14197981 */ /* 0x0002a8000c1e1900 */
[----:B------:R3:W2:Y:S01]  /*0c80*/  LDG.E R24, desc[UR12][R18.64] ;  /* 0x0000000c12187981 */ /* 0x0006a2000c1e1900 */
[----:B------:R-:W-:Y:S01]  /*0c90*/  UIADD3 UR9, UPT, UPT, UR9, 0x2, URZ ;  /* 0x0000000209097890 */ /* 0x000fe2000fffe0ff */
[----:B------:R-:W-:-:S03]  /*0ca0*/  IADD3 R5, PT, PT, R5, 0x2, RZ ;  /* 0x0000000205057810 */ /* 0x000fc60007ffe0ff */
[----:B------:R-:W-:Y:S01]  /*0cb0*/  UISETP.NE.AND UP0, UPT, UR9, URZ, UPT ;  /* 0x000000ff0900728c */ /* 0x000fe2000bf05270 */
[----:B-1----:R-:W-:Y:S02]  /*0cc0*/  IADD3 R20, P1, PT, R20, 0x8, RZ ;  /* 0x0000000814147810 */ /* 0x002fe40007f3e0ff */
[----:B---3--:R-:W-:Y:S02]  /*0cd0*/  IADD3 R18, P0, PT, R18, 0x8, RZ ;  /* 0x0000000812127810 */ /* 0x008fe40007f1e0ff */
[----:B------:R-:W-:Y:S02]  /*0ce0*/  IADD3.X R21, PT, PT, RZ, R21, RZ, P1, !PT ;  /* 0x00000015ff157210 */ /* 0x000fe40000ffe4ff */
[----:B------:R-:W-:Y:S01]  /*0cf0*/  IADD3.X R19, PT, PT, RZ, R19, RZ, P0, !PT ;  /* 0x00000013ff137210 */ /* 0x000fe200007fe4ff */
[----:B--2---:R-:W-:-:S05]  /*0d00*/  FFMA R25, R25, R0, R24 ;  /* 0x0000000019197223 */ /* 0x004fca0000000018 */
[----:B------:R1:W-:Y:S01]  /*0d10*/  STG.E desc[UR12][R22.64+0x4], R25 ;  /* 0x0000041916007986 */ /* 0x0003e2000c10190c */
[----:B------:R-:W-:Y:S05]  /*0d20*/  BRA.U UP0, `(.L_x_12) ;  /* 0xfffffff500487547 */ /* 0x000fea000b83ffff */
.L_x_1:
[----:B------:R-:W2:Y:S02]  /*0d30*/  LDCU UR4, c[0x0][0x3a8] ;  /* 0x00007500ff0477ac */ /* 0x000ea40008000800 */
[----:B--2---:R-:W-:-:S04]  /*0d40*/  ULOP3.LUT UR4, UR4, 0x1, URZ, 0xc0, !UPT ;  /* 0x0000000104047892 */ /* 0x004fc8000f8ec0ff */
[----:B------:R-:W-:-:S09]  /*0d50*/  UISETP.NE.U32.AND UP0, UPT, UR4, 0x1, UPT ;  /* 0x000000010400788c */ /* 0x000fd2000bf05070 */
[----:B------:R-:W-:Y:S05]  /*0d60*/  BRA.U UP0, `(.L_x_0) ;  /* 0x00000005006c7547 */ /* 0x000fea000b800000 */
[----:B-----5:R-:W-:Y:S01]  /*0d70*/  ISETP.NE.AND P0, PT, R6, 0x1, PT ;  /* 0x000000010600780c */ /* 0x020fe20003f05270 */
[----:B------:R-:W-:Y:S01]  /*0d80*/  BSSY.RECONVERGENT B0, `(.L_x_13) ;  /* 0x000004e000007945 */ /* 0x000fe20003800200 */
[----:B------:R-:W-:Y:S01]  /*0d90*/  HFMA2 R6, -RZ, RZ, 0, 0 ;  /* 0x00000000ff067431 */ /* 0x000fe200000001ff */
[----:B------:R-:W-:-:S10]  /*0da0*/  MOV R0, R29 ;  /* 0x0000001d00007202 */ /* 0x000fd40000000f00 */
[----:B------:R-:W-:Y:S05]  /*0db0*/  @!P0 BRA `(.L_x_14) ;  /* 0x0000000400288947 */ /* 0x000fea0003800000 */
[----:B------:R-:W-:Y:S01]  /*0dc0*/  SHF.R.U32.HI R0, RZ, 0x2, R13 ;  /* 0x00000002ff007819 */ /* 0x000fe2000001160d */
[----:B------:R-:W-:Y:S01]  /*0dd0*/  BSSY.RECONVERGENT B1, `(.L_x_15) ;  /* 0x000003c000017945 */ /* 0x000fe20003800200 */
[----:B------:R-:W-:Y:S02]  /*0de0*/  SHF.L.U32 R6, R9, 0x4, RZ ;  /* 0x0000000409067819 */ /* 0x000fe400000006ff */
[----:B------:R-:W-:Y:S02]  /*0df0*/  LOP3.LUT R0, R0, R13, RZ, 0x3c, !PT ;  /* 0x0000000d00007212 */ /* 0x000fe400078e3cff */
[----:B------:R-:W-:Y:S02]  /*0e00*/  MOV R13, 0x2f800000 ;  /* 0x2f800000000d7802 */ /* 0x000fe40000000f00 */
[----:B------:R-:W-:-:S04]  /*0e10*/  SHF.L.U32 R5, R0, 0x1, RZ ;  /* 0x0000000100057819 */ /* 0x000fc800000006ff */
[----:B------:R-:W-:-:S04]  /*0e20*/  LOP3.LUT R5, R9, R6, R5, 0x96, !PT ;  /* 0x0000000609057212 */ /* 0x000fc800078e9605 */
[----:B------:R-:W-:-:S04]  /*0e30*/  LOP3.LUT R5, R5, R0, RZ, 0x3c, !PT ;  /* 0x0000000005057212 */ /* 0x000fc800078e3cff */
[C---:B------:R-:W-:Y:S02]  /*0e40*/  IADD3 R0, PT, PT, R12.reuse, 0x587c5, R5 ;  /* 0x000587c50c007810 */ /* 0x040fe40007ffe005 */
[----:B------:R-:W-:Y:S02]  /*0e50*/  IADD3 R12, PT, PT, R12, 0xb0f8a, RZ ;  /* 0x000b0f8a0c0c7810 */ /* 0x000fe40007ffe0ff */
[----:B------:R-:W-:-:S05]  /*0e60*/  I2FP.F32.U32 R0, R0 ;  /* 0x0000000000007245 */ /* 0x000fca0000201000 */
[----:B------:R-:W-:Y:S01]  /*0e70*/  FFMA R0, R0, R13, 1.1641532182693481445e-10 ;  /* 0x2f00000000007423 */ /* 0x000fe2000000000d */
[----:B------:R-:W-:-:S04]  /*0e80*/  MOV R13, 0x3e055027 ;  /* 0x3e055027000d7802 */ /* 0x000fc80000000f00 */
[----:B------:R-:W-:-:S13]  /*0e90*/  FSETP.GEU.AND P0, PT, R0, 1.175494350822287508e-38, PT ;  /* 0x008000000000780b */ /* 0x000fda0003f0e000 */
[----:B------:R-:W-:-:S05]  /*0ea0*/  @!P0 FMUL R0, R0, 8388608 ;  /* 0x4b00000000008820 */ /* 0x000fca0000400000 */
[----:B------:R-:W-:-:S04]  /*0eb0*/  IADD3 R6, PT, PT, R0, -0x3f2aaaab, RZ ;  /* 0xc0d5555500067810 */ /* 0x000fc80007ffe0ff */
[----:B------:R-:W-:-:S04]  /*0ec0*/  LOP3.LUT R19, R6, 0xff800000, RZ, 0xc0, !PT ;  /* 0xff80000006137812 */ /* 0x000fc800078ec0ff */
[-C--:B------:R-:W-:Y:S02]  /*0ed0*/  IADD3 R6, PT, PT, R0, -R19.reuse, RZ ;  /* 0x8000001300067210 */ /* 0x080fe40007ffe0ff */
[----:B------:R-:W-:Y:S02]  /*0ee0*/  I2FP.F32.S32 R18, R19 ;  /* 0x0000001300127245 */ /* 0x000fe40000201400 */
[----:B------:R-:W-:Y:S01]  /*0ef0*/  SHF.R.U32.HI R19, RZ, 0x2, R10 ;  /* 0x00000002ff137819 */ /* 0x000fe2000001160a */
[----:B------:R-:W-:-:S03]  /*0f00*/  FADD R6, R6, -1 ;  /* 0xbf80000006067421 */ /* 0x000fc60000000000 */
[----:B------:R-:W-:Y:S01]  /*0f10*/  LOP3.LUT R19, R19, R10, RZ, 0x3c, !PT ;  /* 0x0000000a13137212 */ /* 0x000fe200078e3cff */
[----:B------:R-:W-:-:S03]  /*0f20*/  FFMA R13, R6, -R13, 0.14084610342979431152 ;  /* 0x3e1039f6060d7423 */ /* 0x000fc6000000080d */
[----:B------:R-:W-:Y:S01]  /*0f30*/  SHF.L.U32 R10, R19, 0x1, RZ ;  /* 0x00000001130a7819 */ /* 0x000fe200000006ff */
[----:B------:R-:W-:-:S04]  /*0f40*/  FFMA R13, R6, R13, -0.12148627638816833496 ;  /* 0xbdf8cdcc060d7423 */ /* 0x000fc8000000000d */
[----:B------:R-:W-:-:S04]  /*0f50*/  FFMA R13, R6, R13, 0.13980610668659210205 ;  /* 0x3e0f2955060d7423 */ /* 0x000fc8000000000d */
[----:B------:R-:W-:-:S04]  /*0f60*/  FFMA R13, R6, R13, -0.16684235632419586182 ;  /* 0xbe2ad8b9060d7423 */ /* 0x000fc8000000000d */
[----:B------:R-:W-:-:S04]  /*0f70*/  FFMA R13, R6, R13, 0.20012299716472625732 ;  /* 0x3e4ced0b060d7423 */ /* 0x000fc8000000000d */
[----:B------:R-:W-:-:S04]  /*0f80*/  FFMA R13, R6, R13, -0.24999669194221496582 ;  /* 0xbe7fff22060d7423 */ /* 0x000fc8000000000d */
[----:B------:R-:W-:-:S04]  /*0f90*/  FFMA R13, R6, R13, 0.33333182334899902344 ;  /* 0x3eaaaa78060d7423 */ /* 0x000fc8000000000d */
[----:B------:R-:W-:Y:S01]  /*0fa0*/  FFMA R21, R6, R13, -0.5 ;  /* 0xbf00000006157423 */ /* 0x000fe2000000000d */
[----:B------:R-:W-:Y:S02]  /*0fb0*/  FSEL R13, RZ, -23, P0 ;  /* 0xc1b80000ff0d7808 */ /* 0x000fe40000000000 */
[----:B------:R-:W-:Y:S01]  /*0fc0*/  ISETP.GT.U32.AND P0, PT, R0, 0x7f7fffff, PT ;  /* 0x7f7fffff0000780c */ /* 0x000fe20003f04070 */
[----:B------:R-:W-:Y:S02]  /*0fd0*/  FMUL R21, R6, R21 ;  /* 0x0000001506157220 */ /* 0x000fe40000400000 */
[----:B------:R-:W-:Y:S02]  /*0fe0*/  FFMA R13, R18, 1.1920928955078125e-07, R13 ;  /* 0x34000000120d7823 */ /* 0x000fe4000000000d */
[----:B------:R-:W-:Y:S01]  /*0ff0*/  FFMA R6, R6, R21, R6 ;  /* 0x0000001506067223 */ /* 0x000fe20000000006 */
[----:B------:R-:W-:-:S03]  /*1000*/  MOV R21, 0x7f800000 ;  /* 0x7f80000000157802 */ /* 0x000fc60000000f00 */
[----:B------:R-:W-:Y:S01]  /*1010*/  FFMA R13, R13, 0.69314718246459960938, R6 ;  /* 0x3f3172180d0d7823 */ /* 0x000fe20000000006 */
[----:B------:R-:W-:-:S03]  /*1020*/  SHF.L.U32 R6, R5, 0x4, RZ ;  /* 0x0000000405067819 */ /* 0x000fc600000006ff */
[C---:B------:R-:W-:Y:S01]  /*1030*/  @P0 FFMA R13, R0.reuse, R21, +INF ;  /* 0x7f800000000d0423 */ /* 0x040fe20000000015 */
[----:B------:R-:W-:Y:S02]  /*1040*/  FSETP.NEU.AND P0, PT, R0, RZ, PT ;  /* 0x000000ff0000720b */ /* 0x000fe40003f0d000 */
[----:B------:R-:W-:Y:S01]  /*1050*/  LOP3.LUT R6, R19, R10, R6, 0x96, !PT ;  /* 0x0000000a13067212 */ /* 0x000fe200078e9606 */
[----:B------:R-:W-:Y:S01]  /*1060*/  FMUL R13, R13, -2 ;  /* 0xc00000000d0d7820 */ /* 0x000fe20000400000 */
[----:B------:R-:W-:Y:S02]  /*1070*/  MOV R21, 0x30c90fdb ;  /* 0x30c90fdb00157802 */ /* 0x000fe40000000f00 */
[----:B------:R-:W-:Y:S02]  /*1080*/  LOP3.LUT R19, R6, R5, RZ, 0x3c, !PT ;  /* 0x0000000506137212 */ /* 0x000fe400078e3cff */
[----:B------:R-:W-:Y:S02]  /*1090*/  FSEL R13, R13, +INF , P0 ;  /* 0x7f8000000d0d7808 */ /* 0x000fe40000000000 */
[----:B------:R-:W-:-:S02]  /*10a0*/  IADD3 R0, PT, PT, R12, R19, RZ ;  /* 0x000000130c007210 */ /* 0x000fc40007ffe0ff */
[----:B------:R-:W-:Y:S01]  /*10b0*/  IADD3 R6, PT, PT, R13, -0xd000000, RZ ;  /* 0xf30000000d067810 */ /* 0x000fe20007ffe0ff */
[----:B------:R2:W3:Y:S01]  /*10c0*/  MUFU.RSQ R10, R13 ;  /* 0x0000000d000a7308 */ /* 0x0004e20000001400 */
[----:B------:R-:W-:Y:S02]  /*10d0*/  I2FP.F32.U32 R0, R0 ;  /* 0x0000000000007245 */ /* 0x000fe40000201000 */
[----:B------:R-:W-:-:S03]  /*10e0*/  ISETP.GT.U32.AND P0, PT, R6, 0x727fffff, PT ;  /* 0x727fffff0600780c */ /* 0x000fc60003f04070 */
[----:B------:R-:W-:-:S10]  /*10f0*/  FFMA R6, R0, R21, 7.314590599882819788e-10 ;  /* 0x30490fdb00067423 */ /* 0x000fd40000000015 */
[----:B--2---:R-:W-:Y:S05]  /*1100*/  @!P0 BRA `(.L_x_16) ;  /* 0x0000000000108947 */ /* 0x004fea0003800000 */
[----:B------:R-:W-:Y:S02]  /*1110*/  MOV R0, R13 ;  /* 0x0000000d00007202 */ /* 0x000fe40000000f00 */
[----:B---3--:R-:W-:-:S07]  /*1120*/  MOV R10, 0x1140 ;  /* 0x00001140000a7802 */ /* 0x008fce0000000f00 */
[----:B01----:R-:W-:Y:S05]  /*1130*/  CALL.REL.NOINC `($__internal_0_$__cuda_sm20_sqrt_rn_f32_slowpath) ;  /* 0x0000000800dc7944 */ /* 0x003fea0003c00000 */
[----:B------:R-:W-:Y:S05]  /*1140*/  BRA `(.L_x_17) ;  /* 0x0000000000107947 */ /* 0x000fea0003800000 */
.L_x_16:
[----:B0--3--:R-:W-:Y:S01]  /*1150*/  FMUL.FTZ R26, R13, R10 ;  /* 0x0000000a0d1a7220 */ /* 0x009fe20000410000 */
[----:B------:R-:W-:-:S03]  /*1160*/  FMUL.FTZ R0, R10, 0.5 ;  /* 0x3f0000000a007820 */ /* 0x000fc60000410000 */
[----:B------:R-:W-:-:S04]  /*1170*/  FFMA R13, -R26, R26, R13 ;  /* 0x0000001a1a0d7223 */ /* 0x000fc8000000010d */
[----:B------:R-:W-:-:S07]  /*1180*/  FFMA R26, R13, R0, R26 ;  /* 0x000000000d1a7223 */ /* 0x000fce000000001a */
.L_x_17:
[----:B------:R-:W-:Y:S05]  /*1190*/  BSYNC.RECONVERGENT B1 ;  /* 0x0000000000017941 */ /* 0x000fea0003800200 */
.L_x_15:
[----:B------:R-:W-:Y:S01]  /*11a0*/  FMUL.RZ R20, R6, 0.15915493667125701904 ;  /* 0x3e22f98306147820 */ /* 0x000fe2000040c000 */
[----:B------:R-:W-:Y:S02]  /*11b0*/  IMAD.MOV.U32 R18, RZ, RZ, R9 ;  /* 0x000000ffff127224 */ /* 0x000fe400078e0009 */
[----:B------:R-:W-:Y:S01]  /*11c0*/  HFMA2 R6, -RZ, RZ, 0, 5.9604644775390625e-08 ;  /* 0x00000001ff067431 */ /* 0x000fe200000001ff */
[----:B------:R-:W-:Y:S01]  /*11d0*/  MOV R10, R8 ;  /* 0x00000008000a7202 */ /* 0x000fe20000000f00 */
[----:B------:R-:W0:Y:S01]  /*11e0*/  MUFU.SIN R13, R20 ;  /* 0x00000014000d7308 */ /* 0x000e220000000400 */
[----:B------:R-:W-:Y:S02]  /*11f0*/  MOV R9, R19 ;  /* 0x0000001300097202 */ /* 0x000fe40000000f00 */
[----:B------:R-:W-:-:S05]  /*1200*/  MOV R8, R5 ;  /* 0x0000000500087202 */ /* 0x000fca0000000f00 */
[----:B------:R-:W2:Y:S01]  /*1210*/  MUFU.COS R29, R20 ;  /* 0x00000014001d7308 */ /* 0x000ea20000000000 */
[----:B0-----:R-:W-:Y:S01]  /*1220*/  FMUL R0, R13, R26 ;  /* 0x0000001a0d007220 */ /* 0x001fe20000400000 */
[----:B------:R-:W-:Y:S02]  /*1230*/  MOV R13, R11 ;  /* 0x0000000b000d7202 */ /* 0x000fe40000000f00 */
[----:B------:R-:W-:Y:S01]  /*1240*/  MOV R11, R18 ;  /* 0x00000012000b7202 */ /* 0x000fe20000000f00 */
[----:B--2---:R-:W-:-:S07]  /*1250*/  FMUL R29, R29, R26 ;  /* 0x0000001a1d1d7220 */ /* 0x004fce0000400000 */
.L_x_14:
[----:B------:R-:W-:Y:S05]  /*1260*/  BSYNC.RECONVERGENT B0 ;  /* 0x0000000000007941 */ /* 0x000fea0003800200 */
.L_x_13:
[----:B------:R-:W2:Y:S08]  /*1270*/  LDC.64 R20, c[0x0][0x388] ;  /* 0x0000e200ff147b82 */ /* 0x000eb00000000a00 */
[----:B01----:R-:W0:Y:S08]  /*1280*/  LDC.64 R22, c[0x0][0x380] ;  /* 0x0000e000ff167b82 */ /* 0x003e300000000a00 */
[----:B------:R-:W1:Y:S01]  /*1290*/  LDC.64 R18, c[0x0][0x398] ;  /* 0x0000e600ff127b82 */ /* 0x000e620000000a00 */
[----:B--2---:R-:W-:-:S06]  /*12a0*/  IMAD.WIDE.U32 R20, R4, 0x4, R20 ;  /* 0x0000000404147825 */ /* 0x004fcc00078e0014 */
[----:B------:R-:W2:Y:S01]  /*12b0*/  LDG.E R21, desc[UR12][R20.64] ;  /* 0x0000000c14157981 */ /* 0x000ea2000c1e1900 */
[----:B0-----:R-:W-:-:S06]  /*12c0*/  IMAD.WIDE.U32 R22, R4, 0x4, R22 ;  /* 0x0000000404167825 */ /* 0x001fcc00078e0016 */
[----:B------:R-:W2:Y:S01]  /*12d0*/  LDG.E R22, desc[UR12][R22.64] ;  /* 0x0000000c16167981 */ /* 0x000ea2000c1e1900 */
[----:B------:R-:W-:-:S05]  /*12e0*/  IADD3 R3, PT, PT, R3, R4, RZ ;  /* 0x0000000403037210 */ /* 0x000fca0007ffe0ff */
[----:B-1----:R-:W-:-:S04]  /*12f0*/  IMAD.WIDE R18, R3, 0x4, R18 ;  /* 0x0000000403127825 */ /* 0x002fc800078e0212 */
[----:B--2---:R-:W-:-:S05]  /*1300*/  FFMA R3, R21, R0, R22 ;  /* 0x0000000015037223 */ /* 0x004fca0000000016 */
[----:B------:R2:W-:Y:S02]  /*1310*/  STG.E desc[UR12][R18.64], R3 ;  /* 0x0000000312007986 */ /* 0x0005e4000c10190c */
.L_x_0:
[----:B------:R-:W3:Y:S01]  /*1320*/  LDCU UR8, c[0x0][0x3a8] ;  /* 0x00007500ff0877ac */ /* 0x000ee20008000800 */
[----:B--2---:R-:W-:Y:S01]  /*1330*/  HFMA2 R18, -RZ, RZ, 0, 0 ;  /* 0x00000000ff127431 */ /* 0x004fe200000001ff */
[----:B---3--:R-:W-:-:S09]  /*1340*/  UISETP.GE.AND UP0, UPT, UR8, 0x1, UPT ;  /* 0x000000010800788c */ /* 0x008fd2000bf06270 */
[----:B------:R-:W-:Y:S05]  /*1350*/  BRA.U !UP0, `(.L_x_18) ;  /* 0x00000009082c7547 */ /* 0x000fea000b800000 */
[----:B------:R-:W-:Y:S02]  /*1360*/  UISETP.GE.U32.AND UP1, UPT, UR8, 0x10, UPT ;  /* 0x000000100800788c */ /* 0x000fe4000bf26070 */
[----:B------:R-:W-:Y:S01]  /*1370*/  IMAD R0, R2, UR8, RZ ;  /* 0x0000000802007c24 */ /* 0x000fe2000f8e02ff */
[----:B------:R-:W-:Y:S01]  /*1380*/  ULOP3.LUT UR9, UR8, 0xf, URZ, 0xc0, !UPT ;  /* 0x0000000f08097892 */ /* 0x000fe2000f8ec0ff */
[----:B------:R-:W-:Y:S01]  /*1390*/  MOV R18, RZ ;  /* 0x000000ff00127202 */ /* 0x000fe20000000f00 */
[----:B------:R-:W-:Y:S02]  /*13a0*/  UMOV UR4, URZ ;  /* 0x000000ff00047c82 */ /* 0x000fe40008000000 */
[----:B------:R-:W-:Y:S02]  /*13b0*/  UISETP.NE.AND UP0, UPT, UR9, URZ, UPT ;  /* 0x000000ff0900728c */ /* 0x000fe4000bf05270 */
[----:B------:R-:W-:Y:S09]  /*13c0*/  BRA.U !UP1, `(.L_x_19) ;  /* 0x0000000109fc7547 */ /* 0x000ff2000b800000 */
[----:B------:R-:W2:Y:S01]  /*13d0*/  LDCU.64 UR6, c[0x0][0x398] ;  /* 0x00007300ff0677ac */ /* 0x000ea20008000a00 */
[----:B------:R-:W-:Y:S02]  /*13e0*/  MOV R18, RZ ;  /* 0x000000ff00127202 */ /* 0x000fe40000000f00 */
[----:B------:R-:W-:Y:S01]  /*13f0*/  MOV R3, R0 ;  /* 0x0000000000037202 */ /* 0x000fe20000000f00 */
[----:B------:R-:W-:Y:S01]  /*1400*/  ULOP3.LUT UR4, UR8, 0x7ffffff0, URZ, 0xc0, !UPT ;  /* 0x7ffffff008047892 */ /* 0x000fe2000f8ec0ff */
[----:B------:R-:W3:Y:S03]  /*1410*/  LDCU UR11, c[0x0][0x3b0] ;  /* 0x00007600ff0b77ac */ /* 0x000ee60008000800 */
[----:B------:R-:W-:Y:S02]  /*1420*/  UIADD3 UR10, UPT, UPT, -UR4, URZ, URZ ;  /* 0x000000ff040a7290 */ /* 0x000fe4000fffe1ff */
[----:B--2---:R-:W-:-:S04]  /*1430*/  UIADD3 UR5, UP1, UPT, UR6, 0x20, URZ ;  /* 0x0000002006057890 */ /* 0x004fc8000ff3e0ff */
[----:B------:R-:W-:-:S12]  /*1440*/  UIADD3.X UR6, UPT, UPT, URZ, UR7, URZ, UP1, !UPT ;  /* 0x00000007ff067290 */ /* 0x000fd80008ffe4ff */
.L_x_20:
[----:B------:R-:W-:Y:S02]  /*1450*/  MOV R4, UR5 ;  /* 0x0000000500047c02 */ /* 0x000fe40008000f00 */
[----:B------:R-:W-:-:S03]  /*1460*/  MOV R5, UR6 ;  /* 0x0000000600057c02 */ /* 0x000fc60008000f00 */
[----:B------:R-:W-:-:S05]  /*1470*/  IMAD.WIDE R4, R3, 0x4, R4 ;  /* 0x0000000403047825 */ /* 0x000fca00078e0204 */
[----:B------:R-:W3:Y:S04]  /*1480*/  LDG.E R21, desc[UR12][R4.64+-0x20] ;  /* 0xffffe00c04157981 */ /* 0x000ee8000c1e1900 */
[----:B-1----:R-:W2:Y:S04]  /*1490*/  LDG.E R25, desc[UR12][R4.64+-0x1c] ;  /* 0xffffe40c04197981 */ /* 0x002ea8000c1e1900 */
[----:B------:R-:W4:Y:S04]  /*14a0*/  LDG.E R24, desc[UR12][R4.64+-0x18] ;  /* 0xffffe80c04187981 */ /* 0x000f28000c1e1900 */
[----:B0-----:R-:W4:Y:S04]  /*14b0*/  LDG.E R23, desc[UR12][R4.64+-0x14] ;  /* 0xffffec0c04177981 */ /* 0x001f28000c1e1900 */
[----:B------:R-:W4:Y:S04]  /*14c0*/  LDG.E R22, desc[UR12][R4.64+-0x10] ;  /* 0xfffff00c04167981 */ /* 0x000f28000c1e1900 */
[----:B------:R-:W4:Y:S04]  /*14d0*/  LDG.E R20, desc[UR12][R4.64+-0xc] ;  /* 0xfffff40c04147981 */ /* 0x000f28000c1e1900 */
[----:B------:R-:W4:Y:S01]  /*14e0*/  LDG.E R19, desc[UR12][R4.64+-0x8] ;  /* 0xfffff80c04137981 */ /* 0x000f22000c1e1900 */
[----:B---3--:R-:W-:-:S04]  /*14f0*/  FADD R21, R21, -UR11 ;  /* 0x8000000b15157e21 */ /* 0x008fc80008000000 */
[----:B------:R-:W-:Y:S02]  /*1500*/  FADD R18, -|R21|, R18 ;  /* 0x0000001215127221 */ /* 0x000fe40000000300 */
[----:B------:R-:W3:Y:S01]  /*1510*/  LDG.E R21, desc[UR12][R4.64+-0x4] ;  /* 0xfffffc0c04157981 */ /* 0x000ee2000c1e1900 */
[----:B--2---:R-:W-:-:S04]  /*1520*/  FADD R25, R25, -UR11 ;  /* 0x8000000b19197e21 */ /* 0x004fc80008000000 */
[----:B------:R-:W-:Y:S01]  /*1530*/  FADD R18, R18, -|R25| ;  /* 0xc000001912127221 */ /* 0x000fe20000000000 */
[----:B----4-:R-:W-:Y:S01]  /*1540*/  FADD R25, R24, -UR11 ;  /* 0x8000000b18197e21 */ /* 0x010fe20008000000 */
[----:B------:R-:W-:-:S03]  /*1550*/  FADD R24, R23, -UR11 ;  /* 0x8000000b17187e21 */ /* 0x000fc60008000000 */
[----:B------:R-:W-:Y:S02]  /*1560*/  FADD R25, R18, -|R25| ;  /* 0xc000001912197221 */ /* 0x000fe40000000000 */
[----:B------:R-:W2:Y:S01]  /*1570*/  LDG.E R18, desc[UR12][R4.64] ;  /* 0x0000000c04127981 */ /* 0x000ea2000c1e1900 */
[----:B------:R-:W-:Y:S01]  /*1580*/  FADD R23, R22, -UR11 ;  /* 0x8000000b16177e21 */ /* 0x000fe20008000000 */
[----:B------:R-:W-:Y:S02]  /*1590*/  FADD R24, R25, -|R24| ;  /* 0xc000001819187221 */ /* 0x000fe40000000000 */
[----:B------:R-:W4:Y:S02]  /*15a0*/  LDG.E R22, desc[UR12][R4.64+0x4] ;  /* 0x0000040c04167981 */ /* 0x000f24000c1e1900 */
[----:B------:R-:W-:Y:S01]  /*15b0*/  FADD R23, R24, -|R23| ;  /* 0xc000001718177221 */ /* 0x000fe20000000000 */
[----:B------:R-:W-:Y:S02]  /*15c0*/  FADD R24, R20, -UR11 ;  /* 0x8000000b14187e21 */ /* 0x000fe40008000000 */
[----:B------:R-:W4:Y:S02]  /*15d0*/  LDG.E R20, desc[UR12][R4.64+0x8] ;  /* 0x0000080c04147981 */ /* 0x000f24000c1e1900 */
[----:B------:R-:W-:Y:S01]  /*15e0*/  FADD R23, R23, -|R24| ;  /* 0xc000001817177221 */ /* 0x000fe20000000000 */
[----:B------:R-:W-:-:S02]  /*15f0*/  FADD R24, R19, -UR11 ;  /* 0x8000000b13187e21 */ /* 0x000fc40008000000 */
[----:B------:R-:W4:Y:S02]  /*1600*/  LDG.E R19, desc[UR12][R4.64+0xc] ;  /* 0x00000c0c04137981 */ /* 0x000f24000c1e1900 */
[----:B------:R-:W-:Y:S02]  /*1610*/  FADD R24, R23, -|R24| ;  /* 0xc000001817187221 */ /* 0x000fe40000000000 */
[----:B------:R-:W4:Y:S01]  /*1620*/  LDG.E R23, desc[UR12][R4.64+0x10] ;  /* 0x0000100c04177981 */ /* 0x000f22000c1e1900 */
[----:B---3--:R-:W-:-:S03]  /*1630*/  FADD R25, R21, -UR11 ;  /* 0x8000000b15197e21 */ /* 0x008fc60008000000 */
[----:B------:R-:W3:Y:S01]  /*1640*/  LDG.E R21, desc[UR12][R4.64+0x14] ;  /* 0x0000140c04157981 */ /* 0x000ee2000c1e1900 */
[----:B------:R-:W-:-:S03]  /*1650*/  FADD R26, R24, -|R25| ;  /* 0xc0000019181a7221 */ /* 0x000fc60000000000 */
[----:B------:R-:W3:Y:S04]  /*1660*/  LDG.E R24, desc[UR12][R4.64+0x18] ;  /* 0x0000180c04187981 */ /* 0x000ee8000c1e1900 */
[----:B------:R0:W3:Y:S01]  /*1670*/  LDG.E R25, desc[UR12][R4.64+0x1c] ;  /* 0x00001c0c04197981 */ /* 0x0000e2000c1e1900 */
[----:B------:R-:W-:Y:S01]  /*1680*/  UIADD3 UR10, UPT, UPT, UR10, 0x10, URZ ;  /* 0x000000100a0a7890 */ /* 0x000fe2000fffe0ff */
[----:B--2---:R-:W-:Y:S01]  /*1690*/  FADD R27, R18, -UR11 ;  /* 0x8000000b121b7e21 */ /* 0x004fe20008000000 */
[----:B------:R-:W-:Y:S02]  /*16a0*/  IADD3 R3, PT, PT, R3, 0x10, RZ ;  /* 0x0000001003037810 */ /* 0x000fe40007ffe0ff */
[----:B------:R-:W-:Y:S01]  /*16b0*/  UISETP.NE.AND UP1, UPT, UR10, URZ, UPT ;  /* 0x000000ff0a00728c */ /* 0x000fe2000bf25270 */
[----:B------:R-:W-:Y:S01]  /*16c0*/  FADD R26, R26, -|R27| ;  /* 0xc000001b1a1a7221 */ /* 0x000fe20000000000 */
[----:B----4-:R-:W-:-:S04]  /*16d0*/  FADD R27, R22, -UR11 ;  /* 0x8000000b161b7e21 */ /* 0x010fc80008000000 */
[----:B------:R-:W-:Y:S01]  /*16e0*/  FADD R26, R26, -|R27| ;  /* 0xc000001b1a1a7221 */ /* 0x000fe20000000000 */
[----:B------:R-:W-:-:S04]  /*16f0*/  FADD R27, R20, -UR11 ;  /* 0x8000000b141b7e21 */ /* 0x000fc80008000000 */
[----:B------:R-:W-:Y:S01]  /*1700*/  FADD R26, R26, -|R27| ;  /* 0xc000001b1a1a7221 */ /* 0x000fe20000000000 */
[----:B------:R-:W-:Y:S01]  /*1710*/  FADD R19, R19, -UR11 ;  /* 0x8000000b13137e21 */ /* 0x000fe20008000000 */
[----:B------:R-:W-:-:S03]  /*1720*/  FADD R18, R23, -UR11 ;  /* 0x8000000b17127e21 */ /* 0x000fc60008000000 */
[----:B------:R-:W-:-:S04]  /*1730*/  FADD R19, R26, -|R19| ;  /* 0xc00000131a137221 */ /* 0x000fc80000000000 */
[----:B------:R-:W-:Y:S01]  /*1740*/  FADD R18, R19, -|R18| ;  /* 0xc000001213127221 */ /* 0x000fe20000000000 */
[----:B---3--:R-:W-:-:S04]  /*1750*/  FADD R21, R21, -UR11 ;  /* 0x8000000b15157e21 */ /* 0x008fc80008000000 */
[----:B------:R-:W-:Y:S01]  /*1760*/  FADD R18, R18, -|R21| ;  /* 0xc000001512127221 */ /* 0x000fe20000000000 */
[----:B0-----:R-:W-:Y:S01]  /*1770*/  FADD R5, R24, -UR11 ;  /* 0x8000000b18057e21 */ /* 0x001fe20008000000 */
[----:B------:R-:W-:-:S03]  /*1780*/  FADD R25, R25, -UR11 ;  /* 0x8000000b19197e21 */ /* 0x000fc60008000000 */
[----:B------:R-:W-:-:S04]  /*1790*/  FADD R18, R18, -|R5| ;  /* 0xc000000512127221 */ /* 0x000fc80000000000 */
[----:B------:R-:W-:Y:S01]  /*17a0*/  FADD R18, R18, -|R25| ;  /* 0xc000001912127221 */ /* 0x000fe20000000000 */
[----:B------:R-:W-:Y:S06]  /*17b0*/  BRA.U UP1, `(.L_x_20) ;  /* 0xfffffffd01247547 */ /* 0x000fec000b83ffff */
.L_x_19:
[----:B------:R-:W-:Y:S05]  /*17c0*/  BRA.U !UP0, `(.L_x_18) ;  /* 0x0000000508107547 */ /* 0x000fea000b800000 */
[----:B------:R-:W-:Y:S02]  /*17d0*/  UISETP.GE.U32.AND UP0, UPT, UR9, 0x8, UPT ;  /* 0x000000080900788c */ /* 0x000fe4000bf06070 */
[----:B------:R-:W-:-:S04]  /*17e0*/  ULOP3.LUT UR6, UR8, 0x7, URZ, 0xc0, !UPT ;  /* 0x0000000708067892 */ /* 0x000fc8000f8ec0ff */
[----:B------:R-:W-:-:S03]  /*17f0*/  UISETP.NE.AND UP1, UPT, UR6, URZ, UPT ;  /* 0x000000ff0600728c */ /* 0x000fc6000bf25270 */
[----:B------:R-:W-:Y:S08]  /*1800*/  BRA.U !UP0, `(.L_x_21) ;  /* 0x0000000108747547 */ /* 0x000ff0000b800000 */
[----:B------:R-:W2:Y:S01]  /*1810*/  LDC.64 R4, c[0x0][0x398] ;  /* 0x0000e600ff047b82 */ /* 0x000ea20000000a00 */
[----:B------:R-:W-:Y:S01]  /*1820*/  IADD3 R3, PT, PT, R0, UR4, RZ ;  /* 0x0000000400037c10 */ /* 0x000fe2000fffe0ff */
[----:B------:R-:W3:Y:S04]  /*1830*/  LDCU UR5, c[0x0][0x3b0] ;  /* 0x00007600ff0577ac */ /* 0x000ee80008000800 */
[----:B--2---:R-:W-:-:S05]  /*1840*/  IMAD.WIDE R4, R3, 0x4, R4 ;  /* 0x0000000403047825 */ /* 0x004fca00078e0204 */
[----:B------:R-:W3:Y:S04]  /*1850*/  LDG.E R24, desc[UR12][R4.64] ;  /* 0x0000000c04187981 */ /* 0x000ee8000c1e1900 */
[----:B0-----:R-:W2:Y:S04]  /*1860*/  LDG.E R26, desc[UR12][R4.64+0x4] ;  /* 0x0000040c041a7981 */ /* 0x001ea8000c1e1900 */
[----:B-1----:R-:W4:Y:S04]  /*1870*/  LDG.E R22, desc[UR12][R4.64+0x8] ;  /* 0x0000080c04167981 */ /* 0x002f28000c1e1900 */
[----:B------:R-:W4:Y:S04]  /*1880*/  LDG.E R21, desc[UR12][R4.64+0xc] ;  /* 0x00000c0c04157981 */ /* 0x000f28000c1e1900 */
[----:B------:R-:W4:Y:S04]  /*1890*/  LDG.E R20, desc[UR12][R4.64+0x10] ;  /* 0x0000100c04147981 */ /* 0x000f28000c1e1900 */
[----:B------:R-:W4:Y:S04]  /*18a0*/  LDG.E R19, desc[UR12][R4.64+0x14] ;  /* 0x0000140c04137981 */ /* 0x000f28000c1e1900 */
[----:B------:R-:W4:Y:S04]  /*18b0*/  LDG.E R3, desc[UR12][R4.64+0x18] ;  /* 0x0000180c04037981 */ /* 0x000f28000c1e1900 */
[----:B------:R0:W4:Y:S01]  /*18c0*/  LDG.E R23, desc[UR12][R4.64+0x1c] ;  /* 0x00001c0c04177981 */ /* 0x000122000c1e1900 */
[----:B------:R-:W-:Y:S01]  /*18d0*/  UIADD3 UR4, UPT, UPT, UR4, 0x8, URZ ;  /* 0x0000000804047890 */ /* 0x000fe2000fffe0ff */
[----:B---3--:R-:W-:-:S04]  /*18e0*/  FADD R25, R24, -UR5 ;  /* 0x8000000518197e21 */ /* 0x008fc80008000000 */
[----:B------:R-:W-:Y:S01]  /*18f0*/  FADD R25, R18, -|R25| ;  /* 0xc000001912197221 */ /* 0x000fe20000000000 */
[----:B--2---:R-:W-:Y:S01]  /*1900*/  FADD R26, R26, -UR5 ;  /* 0x800000051a1a7e21 */ /* 0x004fe20008000000 */
[----:B----4-:R-:W-:-:S03]  /*1910*/  FADD R22, R22, -UR5 ;  /* 0x8000000516167e21 */ /* 0x010fc60008000000 */
[----:B------:R-:W-:Y:S01]  /*1920*/  FADD R25, R25, -|R26| ;  /* 0xc000001a19197221 */ /* 0x000fe20000000000 */
[----:B------:R-:W-:-:S03]  /*1930*/  FADD R21, R21, -UR5 ;  /* 0x8000000515157e21 */ /* 0x000fc60008000000 */
[----:B------:R-:W-:Y:S01]  /*1940*/  FADD R22, R25, -|R22| ;  /* 0xc000001619167221 */ /* 0x000fe20000000000 */
[----:B------:R-:W-:-:S03]  /*1950*/  FADD R20, R20, -UR5 ;  /* 0x8000000514147e21 */ /* 0x000fc60008000000 */
[----:B------:R-:W-:Y:S01]  /*1960*/  FADD R21, R22, -|R21| ;  /* 0xc000001516157221 */ /* 0x000fe20000000000 */
[----:B------:R-:W-:-:S03]  /*1970*/  FADD R19, R19, -UR5 ;  /* 0x8000000513137e21 */ /* 0x000fc60008000000 */
[----:B------:R-:W-:Y:S01]  /*1980*/  FADD R20, R21, -|R20| ;  /* 0xc000001415147221 */ /* 0x000fe20000000000 */
[----:B0-----:R-:W-:-:S03]  /*1990*/  FADD R4, R3, -UR5 ;  /* 0x8000000503047e21 */ /* 0x001fc60008000000 */
[----:B------:R-:W-:Y:S01]  /*19a0*/  FADD R19, R20, -|R19| ;  /* 0xc000001314137221 */ /* 0x000fe20000000000 */
[----:B------:R-:W-:-:S03]  /*19b0*/  FADD R23, R23, -UR5 ;  /* 0x8000000517177e21 */ /* 0x000fc60008000000 */
[----:B------:R-:W-:-:S04]  /*19c0*/  FADD R4, R19, -|R4| ;  /* 0xc000000413047221 */ /* 0x000fc80000000000 */
[----:B------:R-:W-:-:S07]  /*19d0*/  FADD R18, R4, -|R23| ;  /* 0xc000001704127221 */ /* 0x000fce0000000000 */
.L_x_21:
        /* <DEDUP_REMOVED lines=10> */
[----:B------:R-:W2:Y:S04]  /*1a80*/  LDG.E R19, desc[UR12][R4.64+0x4] ;  /* 0x0000040c04137981 */ /* 0x000ea8000c1e1900 */
[----:B------:R-:W4:Y:S04]  /*1a90*/  LDG.E R20, desc[UR12][R4.64+0x8] ;  /* 0x0000080c04147981 */ /* 0x000f28000c1e1900 */
[----:B------:R-:W4:Y:S01]  /*1aa0*/  LDG.E R21, desc[UR12][R4.64+0xc] ;  /* 0x00000c0c04157981 */ /* 0x000f22000c1e1900 */
[----:B------:R-:W-:Y:S01]  /*1ab0*/  UIADD3 UR4, UPT, UPT, UR4, 0x4, URZ ;  /* 0x0000000404047890 */ /* 0x000fe2000fffe0ff */
[----:B---3--:R-:W-:-:S04]  /*1ac0*/  FADD R3, R3, -UR6 ;  /* 0x8000000603037e21 */ /* 0x008fc80008000000 */
[----:B------:R-:W-:Y:S01]  /*1ad0*/  FADD R3, R18, -|R3| ;  /* 0xc000000312037221 */ /* 0x000fe20000000000 */
[----:B--2---:R-:W-:Y:S01]  /*1ae0*/  FADD R18, R19, -UR6 ;  /* 0x8000000613127e21 */ /* 0x004fe20008000000 */
[----:B----4-:R-:W-:-:S03]  /*1af0*/  FADD R20, R20, -UR6 ;  /* 0x8000000614147e21 */ /* 0x010fc60008000000 */
[----:B------:R-:W-:Y:S01]  /*1b00*/  FADD R3, R3, -|R18| ;  /* 0xc000001203037221 */ /* 0x000fe20000000000 */
[----:B------:R-:W-:-:S03]  /*1b10*/  FADD R18, R21, -UR6 ;  /* 0x8000000615127e21 */ /* 0x000fc60008000000 */
[----:B------:R-:W-:-:S04]  /*1b20*/  FADD R3, R3, -|R20| ;  /* 0xc000001403037221 */ /* 0x000fc80000000000 */
[----:B------:R-:W-:-:S07]  /*1b30*/  FADD R18, R3, -|R18| ;  /* 0xc000001203127221 */ /* 0x000fce0000000000 */
.L_x_22:
[----:B------:R-:W-:Y:S05]  /*1b40*/  BRA.U !UP1, `(.L_x_18) ;  /* 0x0000000109307547 */ /* 0x000fea000b800000 */
[----:B------:R-:W2:Y:S01]  /*1b50*/  LDC.64 R4, c[0x0][0x398] ;  /* 0x0000e600ff047b82 */ /* 0x000ea20000000a00 */
[----:B------:R-:W-:Y:S01]  /*1b60*/  IADD3 R3, PT, PT, R0, UR4, RZ ;  /* 0x0000000400037c10 */ /* 0x000fe2000fffe0ff */
[----:B------:R-:W3:Y:S01]  /*1b70*/  LDCU UR6, c[0x0][0x3b0] ;  /* 0x00007600ff0677ac */ /* 0x000ee20008000800 */
[----:B------:R-:W-:-:S12]  /*1b80*/  UIADD3 UR5, UPT, UPT, -UR5, URZ, URZ ;  /* 0x000000ff05057290 */ /* 0x000fd8000fffe1ff */
.L_x_23:
[----:B--2---:R-:W-:-:S06]  /*1b90*/  IMAD.WIDE R20, R3, 0x4, R4 ;  /* 0x0000000403147825 */ /* 0x004fcc00078e0204 */
[----:B------:R-:W3:Y:S01]  /*1ba0*/  LDG.E R20, desc[UR12][R20.64] ;  /* 0x0000000c14147981 */ /* 0x000ee2000c1e1900 */
[----:B------:R-:W-:Y:S01]  /*1bb0*/  UIADD3 UR5, UPT, UPT, UR5, 0x1, URZ ;  /* 0x0000000105057890 */ /* 0x000fe2000fffe0ff */
[----:B------:R-:W-:-:S03]  /*1bc0*/  IADD3 R3, PT, PT, R3, 0x1, RZ ;  /* 0x0000000103037810 */ /* 0x000fc60007ffe0ff */
[----:B------:R-:W-:Y:S01]  /*1bd0*/  UISETP.NE.AND UP0, UPT, UR5, URZ, UPT ;  /* 0x000000ff0500728c */ /* 0x000fe2000bf05270 */
[----:B---3--:R-:W-:-:S04]  /*1be0*/  FADD R19, R20, -UR6 ;  /* 0x8000000614137e21 */ /* 0x008fc80008000000 */
[----:B------:R-:W-:-:S04]  /*1bf0*/  FADD R18, -|R19|, R18 ;  /* 0x0000001213127221 */ /* 0x000fc80000000300 */
[----:B------:R-:W-:Y:S05]  /*1c00*/  BRA.U UP0, `(.L_x_23) ;  /* 0xfffffffd00e07547 */ /* 0x000fea000b83ffff */
.L_x_18:
[----:B------:R-:W2:Y:S02]  /*1c10*/  LDC.64 R4, c[0x0][0x390] ;  /* 0x0000e400ff047b82 */ /* 0x000ea40000000a00 */
[----:B--2---:R-:W-:-:S05]  /*1c20*/  IMAD.WIDE R2, R2, 0x4, R4 ;  /* 0x0000000402027825 */ /* 0x004fca00078e0204 */
[----:B------:R-:W-:Y:S04]  /*1c30*/  STG.E desc[UR12][R2.64], R18 ;  /* 0x0000001202007986 */ /* 0x000fe8000c10190c */
[----:B-----5:R-:W-:Y:S04]  /*1c40*/  STG.E.64 desc[UR12][R16.64], R12 ;  /* 0x0000000c10007986 */ /* 0x020fe8000c101b0c */
[----:B------:R-:W-:Y:S04]  /*1c50*/  STG.E.64 desc[UR12][R16.64+0x8], R10 ;  /* 0x0000080a10007986 */ /* 0x000fe8000c101b0c */
[----:B------:R-:W-:Y:S04]  /*1c60*/  STG.E.64 desc[UR12][R16.64+0x10], R8 ;  /* 0x0000100810007986 */ /* 0x000fe8000c101b0c */
[----:B------:R-:W-:Y:S04]  /*1c70*/  STG.E.64 desc[UR12][R16.64+0x18], R6 ;  /* 0x0000180610007986 */ /* 0x000fe8000c101b0c */
[----:B------:R-:W-:Y:S04]  /*1c80*/  STG.E.64 desc[UR12][R16.64+0x28], R14 ;  /* 0x0000280e10007986 */ /* 0x000fe8000c101b0c */
[----:B------:R-:W-:Y:S01]  /*1c90*/  STG.E desc[UR12][R16.64+0x20], R29 ;  /* 0x0000201d10007986 */ /* 0x000fe2000c10190c */
[----:B------:R-:W-:Y:S05]  /*1ca0*/  EXIT ;  /* 0x000000000000794d */ /* 0x000fea0003800000 */
        .weak           $__internal_0_$__cuda_sm20_sqrt_rn_f32_slowpath
        .type           $__internal_0_$__cuda_sm20_sqrt_rn_f32_slowpath,@function
        .size           $__internal_0_$__cuda_sm20_sqrt_rn_f32_slowpath,(.L_x_35 - $__internal_0_$__cuda_sm20_sqrt_rn_f32_slowpath)
$__internal_0_$__cuda_sm20_sqrt_rn_f32_slowpath:
[----:B------:R-:W-:-:S13]  /*1cb0*/  LOP3.LUT P0, RZ, R0, 0x7fffffff, RZ, 0xc0, !PT ;  /* 0x7fffffff00ff7812 */ /* 0x000fda000780c0ff */
[----:B------:R-:W-:Y:S01]  /*1cc0*/  @!P0 MOV R26, R0 ;  /* 0x00000000001a8202 */ /* 0x000fe20000000f00 */
[----:B------:R-:W-:Y:S06]  /*1cd0*/  @!P0 BRA `(.L_x_24) ;  /* 0x0000000000408947 */ /* 0x000fec0003800000 */
[----:B------:R-:W-:-:S13]  /*1ce0*/  FSETP.GEU.FTZ.AND P0, PT, R0, RZ, PT ;  /* 0x000000ff0000720b */ /* 0x000fda0003f1e000 */
[----:B------:R-:W-:Y:S01]  /*1cf0*/  @!P0 MOV R26, 0x7fffffff ;  /* 0x7fffffff001a8802 */ /* 0x000fe20000000f00 */
[----:B------:R-:W-:Y:S06]  /*1d00*/  @!P0 BRA `(.L_x_24) ;  /* 0x0000000000348947 */ /* 0x000fec0003800000 */
[----:B------:R-:W-:-:S13]  /*1d10*/  FSETP.GTU.FTZ.AND P0, PT, |R0|, +INF , PT ;  /* 0x7f8000000000780b */ /* 0x000fda0003f1c200 */
[----:B------:R-:W-:Y:S01]  /*1d20*/  @P0 FADD.FTZ R26, R0, 1 ;  /* 0x3f800000001a0421 */ /* 0x000fe20000010000 */
[----:B------:R-:W-:Y:S06]  /*1d30*/  @P0 BRA `(.L_x_24) ;  /* 0x0000000000280947 */ /* 0x000fec0003800000 */
[----:B------:R-:W-:-:S13]  /*1d40*/  FSETP.NEU.FTZ.AND P0, PT, |R0|, +INF , PT ;  /* 0x7f8000000000780b */ /* 0x000fda0003f1d200 */
[----:B------:R-:W-:-:S04]  /*1d50*/  @P0 FFMA R13, R0, 1.84467440737095516160e+19, RZ ;  /* 0x5f800000000d0823 */ /* 0x000fc800000000ff */
[----:B------:R-:W0:Y:S02]  /*1d60*/  @P0 MUFU.RSQ R26, R13 ;  /* 0x0000000d001a0308 */ /* 0x000e240000001400 */
[----:B0-----:R-:W-:Y:S01]  /*1d70*/  @P0 FMUL.FTZ R28, R13, R26 ;  /* 0x0000001a0d1c0220 */ /* 0x001fe20000410000 */
[----:B------:R-:W-:-:S03]  /*1d80*/  @P0 FMUL.FTZ R26, R26, 0.5 ;  /* 0x3f0000001a1a0820 */ /* 0x000fc60000410000 */
[----:B------:R-:W-:-:S04]  /*1d90*/  @P0 FADD.FTZ R29, -R28, -RZ ;  /* 0x800000ff1c1d0221 */ /* 0x000fc80000010100 */
[----:B------:R-:W-:-:S04]  /*1da0*/  @P0 FFMA R29, R28, R29, R13 ;  /* 0x0000001d1c1d0223 */ /* 0x000fc8000000000d */
[----:B------:R-:W-:Y:S01]  /*1db0*/  @P0 FFMA R29, R29, R26, R28 ;  /* 0x0000001a1d1d0223 */ /* 0x000fe2000000001c */
[----:B------:R-:W-:-:S03]  /*1dc0*/  @!P0 MOV R26, R0 ;  /* 0x00000000001a8202 */ /* 0x000fc60000000f00 */
[----:B------:R-:W-:-:S07]  /*1dd0*/  @P0 FMUL.FTZ R26, R29, 2.3283064365386962891e-10 ;  /* 0x2f8000001d1a0820 */ /* 0x000fce0000410000 */
.L_x_24:
[----:B------:R-:W-:Y:S01]  /*1de0*/  HFMA2 R29, -RZ, RZ, 0, 0 ;  /* 0x00000000ff1d7431 */ /* 0x000fe200000001ff */
[----:B------:R-:W-:-:S04]  /*1df0*/  MOV R28, R10 ;  /* 0x0000000a001c7202 */ /* 0x000fc80000000f00 */
[----:B------:R-:W-:Y:S05]  /*1e00*/  RET.REL.NODEC R28 `(_Z21cem_evaluate_policiesPfS_S_S_P17curandStateXORWOWiif) ;  /* 0xffffffe01c7c7950 */ /* 0x000fea0003c3ffff */
.L_x_25:
[----:B------:R-:W-:-:S00]  /*1e10*/  BRA `(.L_x_25) ;  /* 0xfffffffc00fc7947 */ /* 0x000fc0000383ffff */
[----:B------:R-:W-:-:S00]  /*1e20*/  NOP ;  /* 0x0000000000007918 */ /* 0x000fc00000000000 */
        /* <DEDUP_REMOVED lines=13> */
.L_x_35:


//--------------------- .text._Z18init_curand_statesP17curandStateXORWOWmi --------------------------
	.section	.text._Z18init_curand_statesP17curandStateXORWOWmi,"ax",@progbits
	.align	128
        .global         _Z18init_curand_statesP17curandStateXORWOWmi
        .type           _Z18init_curand_statesP17curandStateXORWOWmi,@function
        .size           _Z18init_curand_statesP17curandStateXORWOWmi,(.L_x_37 - _Z18init_curand_statesP17curandStateXORWOWmi)
        .other          _Z18init_curand_statesP17curandStateXORWOWmi,@"STO_CUDA_ENTRY STV_DEFAULT"
_Z18init_curand_statesP17curandStateXORWOWmi:
.text._Z18init_curand_statesP17curandStateXORWOWmi:
        /* <DEDUP_REMOVED lines=10> */
[----:B------:R-:W-:Y:S01]  /*00a0*/  ISETP.NE.AND P0, PT, R13, RZ, PT ;  /* 0x000000ff0d00720c */ /* 0x000fe20003f05270 */
[----:B------:R-:W-:Y:S05]  /*00b0*/  BSSY.RECONVERGENT B0, `(.L_x_26) ;  /* 0x00000e1000007945 */ /* 0x000fea0003800200 */
[----:B------:R-:W2:Y:S01]  /*00c0*/  LDC.64 R6, c[0x0][0x380] ;  /* 0x0000e000ff067b82 */ /* 0x000ea20000000a00 */
[----:B0-----:R-:W-:Y:S02]  /*00d0*/  LOP3.LUT R0, R2, 0xaad26b49, RZ, 0x3c, !PT ;  /* 0xaad26b4902007812 */ /* 0x001fe400078e3cff */
[----:B------:R-:W-:-:S03]  /*00e0*/  LOP3.LUT R2, R3, 0xf7dcefdd, RZ, 0x3c, !PT ;  /* 0xf7dcefdd03027812 */ /* 0x000fc600078e3cff */
[----:B------:R-:W-:Y:S02]  /*00f0*/  IMAD R0, R0, 0x4182bed5, RZ ;  /* 0x4182bed500007824 */ /* 0x000fe400078e02ff */
[----:B------:R-:W-:Y:S02]  /*0100*/  IMAD R3, R2, -0x658354e5, RZ ;  /* 0x9a7cab1b02037824 */ /* 0x000fe400078e02ff */
[----:B--2---:R-:W-:Y:S01]  /*0110*/  IMAD.WIDE R6, R13, 0x30, R6 ;  /* 0x000000300d067825 */ /* 0x004fe200078e0206 */
[C---:B------:R-:W-:Y:S02]  /*0120*/  LOP3.LUT R8, R0.reuse, 0x159a55e5, RZ, 0x3c, !PT ;  /* 0x159a55e500087812 */ /* 0x040fe400078e3cff */
[C---:B------:R-:W-:Y:S01]  /*0130*/  IADD3 R4, PT, PT, R0.reuse, 0x64f0c9, R3 ;  /* 0x0064f0c900047810 */ /* 0x040fe20007ffe003 */
[C---:B------:R-:W-:Y:S01]  /*0140*/  VIADD R5, R0.reuse, 0x75bcd15 ;  /* 0x075bcd1500057836 */ /* 0x040fe20000000000 */
[----:B------:R-:W-:Y:S01]  /*0150*/  LOP3.LUT R10, R3, 0x5491333, RZ, 0x3c, !PT ;  /* 0x05491333030a7812 */ /* 0x000fe200078e3cff */
[----:B------:R-:W-:-:S02]  /*0160*/  VIADD R11, R0, 0x583f19 ;  /* 0x00583f19000b7836 */ /* 0x000fc40000000000 */
[----:B------:R-:W-:Y:S01]  /*0170*/  VIADD R9, R3, 0x1f123bb5 ;  /* 0x1f123bb503097836 */ /* 0x000fe20000000000 */
[----:B-1----:R0:W-:Y:S04]  /*0180*/  STG.E.64 desc[UR4][R6.64], R4 ;  /* 0x0000000406007986 */ /* 0x0021e8000c101b04 */
[----:B------:R0:W-:Y:S04]  /*0190*/  STG.E.64 desc[UR4][R6.64+0x8], R8 ;  /* 0x0000080806007986 */ /* 0x0001e8000c101b04 */
[----:B------:R0:W-:Y:S01]  /*01a0*/  STG.E.64 desc[UR4][R6.64+0x10], R10 ;  /* 0x0000100a06007986 */ /* 0x0001e2000c101b04 */
[----:B------:R-:W-:Y:S05]  /*01b0*/  @!P0 BRA `(.L_x_27) ;  /* 0x0000000c00408947 */ /* 0x000fea0003800000 */
[----:B------:R-:W-:Y:S01]  /*01c0*/  SHF.R.S32.HI R0, RZ, 0x1f, R13 ;  /* 0x0000001fff007819 */ /* 0x000fe2000001140d */
[----:B------:R-:W-:-:S07]  /*01d0*/  IMAD.MOV.U32 R12, RZ, RZ, RZ ;  /* 0x000000ffff0c7224 */ /* 0x000fce00078e00ff */
.L_x_33:
[----:B-1----:R-:W-:Y:S01]  /*01e0*/  LOP3.LUT R2, R13, 0x3, RZ, 0xc0, !PT ;  /* 0x000000030d027812 */ /* 0x002fe200078ec0ff */
[----:B------:R-:W-:Y:S03]  /*01f0*/  BSSY.RECONVERGENT B1, `(.L_x_28) ;  /* 0x00000c6000017945 */ /* 0x000fe60003800200 */
[----:B------:R-:W-:-:S04]  /*0200*/  ISETP.NE.U32.AND P0, PT, R2, RZ, PT ;  /* 0x000000ff0200720c */ /* 0x000fc80003f05070 */
[----:B------:R-:W-:-:S13]  /*0210*/  ISETP.NE.AND.EX P0, PT, RZ, RZ, PT, P0 ;  /* 0x000000ffff00720c */ /* 0x000fda0003f05300 */
[----:B------:R-:W-:Y:S05]  /*0220*/  @!P0 BRA `(.L_x_29) ;  /* 0x0000000c00088947 */ /* 0x000fea0003800000 */
[----:B0-----:R-:W0:Y:S01]  /*0230*/  LDC.64 R8, c[0x4][RZ] ;  /* 0x01000000ff087b82 */ /* 0x001e220000000a00 */
[----:B------:R-:W-:Y:S02]  /*0240*/  IMAD.MOV.U32 R14, RZ, RZ, RZ ;  /* 0x000000ffff0e7224 */ /* 0x000fe400078e00ff */
[----:B0-----:R-:W-:-:S07]  /*0250*/  IMAD.WIDE.U32 R8, R12, 0xc80, R8 ;  /* 0x00000c800c087825 */ /* 0x001fce00078e0008 */
.L_x_32:
[----:B-1----:R-:W-:Y:S01]  /*0260*/  IMAD.MOV.U32 R15, RZ, RZ, RZ ;  /* 0x000000ffff0f7224 */ /* 0x002fe200078e00ff */
[----:B------:R-:W-:Y:S01]  /*0270*/  CS2R R2, SRZ ;  /* 0x0000000000027805 */ /* 0x000fe2000001ff00 */
[----:B------:R-:W-:Y:S01]  /*0280*/  IMAD.MOV.U32 R17, RZ, RZ, RZ ;  /* 0x000000ffff117224 */ /* 0x000fe200078e00ff */
[----:B------:R-:W-:-:S07]  /*0290*/  CS2R R4, SRZ ;  /* 0x0000000000047805 */ /* 0x000fce000001ff00 */
.L_x_31:
[----:B------:R-:W-:-:S05]  /*02a0*/  IMAD.WIDE.U32 R10, R17, 0x4, R6 ;  /* 0x00000004110a7825 */ /* 0x000fca00078e0006 */
[----:B------:R0:W5:Y:S01]  /*02b0*/  LDG.E R16, desc[UR4][R10.64+0x4] ;  /* 0x000004040a107981 */ /* 0x000162000c1e1900 */
[----:B------:R-:W-:-:S07]  /*02c0*/  IMAD.MOV.U32 R19, RZ, RZ, RZ ;  /* 0x000000ffff137224 */ /* 0x000fce00078e00ff */
.L_x_30:
[----:B-----5:R-:W-:Y:S01]  /*02d0*/  SHF.R.U32.HI R24, RZ, R19, R16 ;  /* 0x00000013ff187219 */ /* 0x020fe20000011610 */
[----:B0-----:R-:W-:-:S03]  /*02e0*/  IMAD.SHL.U32 R10, R17, 0x20, RZ ;  /* 0x00000020110a7824 */ /* 0x001fc600078e00ff */
[----:B------:R-:W-:Y:S01]  /*02f0*/  LOP3.LUT R11, R24, 0x1, RZ, 0xc0, !PT ;  /* 0x00000001180b7812 */ /* 0x000fe200078ec0ff */
[----:B------:R-:W-:-:S03]  /*0300*/  IMAD.IADD R10, R10, 0x1, R19 ;  /* 0x000000010a0a7824 */ /* 0x000fc600078e0213 */
[----:B------:R-:W-:Y:S01]  /*0310*/  ISETP.NE.U32.AND P0, PT, R11, 0x1, PT ;  /* 0x000000010b00780c */ /* 0x000fe20003f05070 */
[----:B------:R-:W-:-:S03]  /*0320*/  IMAD R11, R10, 0x5, RZ ;  /* 0x000000050a0b7824 */ /* 0x000fc600078e02ff */
[----:B------:R-:W-:Y:S01]  /*0330*/  R2P PR, R24, 0x7e ;  /* 0x0000007e18007804 */ /* 0x000fe20000000000 */
[----:B------:R-:W-:-:S08]  /*0340*/  IMAD.WIDE.U32 R10, R11, 0x4, R8 ;  /* 0x000000040b0a7825 */ /* 0x000fd000078e0008 */
[----:B------:R-:W2:Y:S04]  /*0350*/  @!P0 LDG.E R18, desc[UR4][R10.64] ;  /* 0x000000040a128981 */ /* 0x000ea8000c1e1900 */
[----:B------:R-:W3:Y:S04]  /*0360*/  @!P0 LDG.E R20, desc[UR4][R10.64+0x10] ;  /* 0x000010040a148981 */ /* 0x000ee8000c1e1900 */
[----:B------:R-:W4:Y:S04]  /*0370*/  @P1 LDG.E R22, desc[UR4][R10.64+0x14] ;  /* 0x000014040a161981 */ /* 0x000f28000c1e1900 */
[----:B------:R-:W4:Y:S04]  /*0380*/  @P2 LDG.E R26, desc[UR4][R10.64+0x28] ;  /* 0x000028040a1a2981 */ /* 0x000f28000c1e1900 */
[----:B------:R-:W4:Y:S04]  /*0390*/  @!P0 LDG.E R21, desc[UR4][R10.64+0x4] ;  /* 0x000004040a158981 */ /* 0x000f28000c1e1900 */
[----:B------:R-:W4:Y:S04]  /*03a0*/  @!P0 LDG.E R23, desc[UR4][R10.64+0xc] ;  /* 0x00000c040a178981 */ /* 0x000f28000c1e1900 */
[----:B------:R-:W4:Y:S04]  /*03b0*/  @P1 LDG.E R25, desc[UR4][R10.64+0x18] ;  /* 0x000018040a191981 */ /* 0x000f28000c1e1900 */
[----:B------:R-:W4:Y:S04]  /*03c0*/  @P3 LDG.E R28, desc[UR4][R10.64+0x3c] ;  /* 0x00003c040a1c3981 */ /* 0x000f28000c1e1900 */
[----:B------:R-:W4:Y:S01]  /*03d0*/  @P6 LDG.E R27, desc[UR4][R10.64+0x7c] ;  /* 0x00007c040a1b6981 */ /* 0x000f22000c1e1900 */
[----:B--2---:R-:W-:-:S03]  /*03e0*/  @!P0 LOP3.LUT R15, R15, R18, RZ, 0x3c, !PT ;  /* 0x000000120f0f8212 */ /* 0x004fc600078e3cff */
[----:B------:R-:W2:Y:S01]  /*03f0*/  @!P0 LDG.E R18, desc[UR4][R10.64+0x8] ;  /* 0x000008040a128981 */ /* 0x000ea2000c1e1900 */
[----:B---3--:R-:W-:-:S03]  /*0400*/  @!P0 LOP3.LUT R3, R3, R20, RZ, 0x3c, !PT ;  /* 0x0000001403038212 */ /* 0x008fc600078e3cff */
[----:B------:R-:W3:Y:S01]  /*0410*/  @P1 LDG.E R20, desc[UR4][R10.64+0x24] ;  /* 0x000024040a141981 */ /* 0x000ee2000c1e1900 */
[----:B----4-:R-:W-:-:S03]  /*0420*/  @P1 LOP3.LUT R15, R15, R22, RZ, 0x3c, !PT ;  /* 0x000000160f0f1212 */ /* 0x010fc600078e3cff */
[----:B------:R-:W4:Y:S01]  /*0430*/  @P2 LDG.E R22, desc[UR4][R10.64+0x38] ;  /* 0x000038040a162981 */ /* 0x000f22000c1e1900 */
[----:B------:R-:W-:-:S03]  /*0440*/  @P2 LOP3.LUT R15, R15, R26, RZ, 0x3c, !PT ;  /* 0x0000001a0f0f2212 */ /* 0x000fc600078e3cff */
[----:B------:R-:W4:Y:S01]  /*0450*/  @P4 LDG.E R26, desc[UR4][R10.64+0x50] ;  /* 0x000050040a1a4981 */ /* 0x000f22000c1e1900 */
[----:B------:R-:W-:-:S03]  /*0460*/  @!P0 LOP3.LUT R4, R4, R21, RZ, 0x3c, !PT ;  /* 0x0000001504048212 */ /* 0x000fc600078e3cff */
[----:B------:R-:W4:Y:S01]  /*0470*/  @P1 LDG.E R21, desc[UR4][R10.64+0x20] ;  /* 0x000020040a151981 */ /* 0x000f22000c1e1900 */
[----:B------:R-:W-:-:S03]  /*0480*/  @!P0 LOP3.LUT R2, R2, R23, RZ, 0x3c, !PT ;  /* 0x0000001702028212 */ /* 0x000fc600078e3cff */
[----:B------:R-:W4:Y:S01]  /*0490*/  @P2 LDG.E R23, desc[UR4][R10.64+0x2c] ;  /* 0x00002c040a172981 */ /* 0x000f22000c1e1900 */
[----:B------:R-:W-:-:S03]  /*04a0*/  @P1 LOP3.LUT R4, R4, R25, RZ, 0x3c, !PT ;  /* 0x0000001904041212 */ /* 0x000fc600078e3cff */
[----:B------:R-:W4:Y:S01]  /*04b0*/  @P2 LDG.E R25, desc[UR4][R10.64+0x34] ;  /* 0x000034040a192981 */ /* 0x000f22000c1e1900 */
[----:B--2---:R-:W-:-:S03]  /*04c0*/  @!P0 LOP3.LUT R5, R5, R18, RZ, 0x3c, !PT ;  /* 0x0000001205058212 */ /* 0x004fc600078e3cff */
[----:B------:R-:W2:Y:S01]  /*04d0*/  @P1 LDG.E R18, desc[UR4][R10.64+0x1c] ;  /* 0x00001c040a121981 */ /* 0x000ea2000c1e1900 */
[----:B---3--:R-:W-:-:S03]  /*04e0*/  @P1 LOP3.LUT R3, R3, R20, RZ, 0x3c, !PT ;  /* 0x0000001403031212 */ /* 0x008fc600078e3cff */
[----:B------:R-:W3:Y:S01]  /*04f0*/  @P2 LDG.E R20, desc[UR4][R10.64+0x30] ;  /* 0x000030040a142981 */ /* 0x000ee2000c1e1900 */
[----:B----4-:R-:W-:-:S03]  /*0500*/  @P2 LOP3.LUT R3, R3, R22, RZ, 0x3c, !PT ;  /* 0x0000001603032212 */ /* 0x010fc600078e3cff */
[----:B------:R-:W4:Y:S01]  /*0510*/  @P3 LDG.E R22, desc[UR4][R10.64+0x4c] ;  /* 0x00004c040a163981 */ /* 0x000f22000c1e1900 */
[----:B------:R-:W-:-:S04]  /*0520*/  @P3 LOP3.LUT R15, R15, R28, RZ, 0x3c, !PT ;  /* 0x0000001c0f0f3212 */ /* 0x000fc800078e3cff */
[----:B------:R-:W-:Y:S02]  /*0530*/  @P4 LOP3.LUT R15, R15, R26, RZ, 0x3c, !PT ;  /* 0x0000001a0f0f4212 */ /* 0x000fe400078e3cff */
[----:B------:R-:W-:Y:S01]  /*0540*/  @P1 LOP3.LUT R2, R2, R21, RZ, 0x3c, !PT ;  /* 0x0000001502021212 */ /* 0x000fe200078e3cff */
[----:B------:R-:W4:Y:S04]  /*0550*/  @P5 LDG.E R26, desc[UR4][R10.64+0x64] ;  /* 0x000064040a1a5981 */ /* 0x000f28000c1e1900 */
[----:B------:R-:W4:Y:S01]  /*0560*/  @P3 LDG.E R21, desc[UR4][R10.64+0x40] ;  /* 0x000040040a153981 */ /* 0x000f22000c1e1900 */
[----:B------:R-:W-:Y:S02]  /*0570*/  @P2 LOP3.LUT R4, R4, R23, RZ, 0x3c, !PT ;  /* 0x0000001704042212 */ /* 0x000fe400078e3cff */
[----:B------:R-:W-:Y:S01]  /*0580*/  @P2 LOP3.LUT R2, R2, R25, RZ, 0x3c, !PT ;  /* 0x0000001902022212 */ /* 0x000fe200078e3cff */
[----:B------:R-:W4:Y:S04]  /*0590*/  @P3 LDG.E R23, desc[UR4][R10.64+0x48] ;  /* 0x000048040a173981 */ /* 0x000f28000c1e1900 */
[----:B------:R-:W4:Y:S01]  /*05a0*/  @P4 LDG.E R25, desc[UR4][R10.64+0x54] ;  /* 0x000054040a194981 */ /* 0x000f22000c1e1900 */
[----:B--2---:R-:W-:-:S03]  /*05b0*/  @P1 LOP3.LUT R5, R5, R18, RZ, 0x3c, !PT ;  /* 0x0000001205051212 */ /* 0x004fc600078e3cff */
[----:B------:R-:W2:Y:S01]  /*05c0*/  @P3 LDG.E R18, desc[UR4][R10.64+0x44] ;  /* 0x000044040a123981 */ /* 0x000ea2000c1e1900 */
[----:B---3--:R-:W-:-:S03]  /*05d0*/  @P2 LOP3.LUT R5, R5, R20, RZ, 0x3c, !PT ;  /* 0x0000001405052212 */ /* 0x008fc600078e3cff */
[----:B------:R-:W3:Y:S01]  /*05e0*/  @P4 LDG.E R20, desc[UR4][R10.64+0x58] ;  /* 0x000058040a144981 */ /* 0x000ee2000c1e1900 */
[----:B----4-:R-:W-:-:S03]  /*05f0*/  @P3 LOP3.LUT R3, R3, R22, RZ, 0x3c, !PT ;  /* 0x0000001603033212 */ /* 0x010fc600078e3cff */
[----:B------:R-:W4:Y:S01]  /*0600*/  @P4 LDG.E R22, desc[UR4][R10.64+0x60] ;  /* 0x000060040a164981 */ /* 0x000f22000c1e1900 */
[----:B------:R-:W-:Y:S02]  /*0610*/  LOP3.LUT P0, RZ, R24, 0x80, RZ, 0xc0, !PT ;  /* 0x0000008018ff7812 */ /* 0x000fe4000780c0ff */
[----:B------:R-:W-:Y:S02]  /*0620*/  @P5 LOP3.LUT R15, R15, R26, RZ, 0x3c, !PT ;  /* 0x0000001a0f0f5212 */ /* 0x000fe400078e3cff */
[----:B------:R-:W4:Y:S01]  /*0630*/  @P6 LDG.E R26, desc[UR4][R10.64+0x78] ;  /* 0x000078040a1a6981 */ /* 0x000f22000c1e1900 */
[----:B------:R-:W-:-:S03]  /*0640*/  @P3 LOP3.LUT R4, R4, R21, RZ, 0x3c, !PT ;  /* 0x0000001504043212 */ /* 0x000fc600078e3cff */
[----:B------:R-:W4:Y:S01]  /*0650*/  @P4 LDG.E R21, desc[UR4][R10.64+0x5c] ;  /* 0x00005c040a154981 */ /* 0x000f22000c1e1900 */
[----:B------:R-:W-:-:S03]  /*0660*/  @P3 LOP3.LUT R2, R2, R23, RZ, 0x3c, !PT ;  /* 0x0000001702023212 */ /* 0x000fc600078e3cff */
[----:B------:R-:W4:Y:S01]  /*0670*/  @P5 LDG.E R23, desc[UR4][R10.64+0x68] ;  /* 0x000068040a175981 */ /* 0x000f22000c1e1900 */
[----:B------:R-:W-:-:S03]  /*0680*/  @P4 LOP3.LUT R4, R4, R25, RZ, 0x3c, !PT ;  /* 0x0000001904044212 */ /* 0x000fc600078e3cff */
[----:B------:R-:W4:Y:S01]  /*0690*/  @P5 LDG.E R25, desc[UR4][R10.64+0x70] ;  /* 0x000070040a195981 */ /* 0x000f22000c1e1900 */
[----:B--2---:R-:W-:-:S03]  /*06a0*/  @P3 LOP3.LUT R5, R5, R18, RZ, 0x3c, !PT ;  /* 0x0000001205053212 */ /* 0x004fc600078e3cff */
[----:B------:R-:W2:Y:S01]  /*06b0*/  @P5 LDG.E R18, desc[UR4][R10.64+0x6c] ;  /* 0x00006c040a125981 */ /* 0x000ea2000c1e1900 */
[----:B---3--:R-:W-:-:S03]  /*06c0*/  @P4 LOP3.LUT R5, R5, R20, RZ, 0x3c, !PT ;  /* 0x0000001405054212 */ /* 0x008fc600078e3cff */
[----:B------:R-:W3:Y:S01]  /*06d0*/  @P5 LDG.E R20, desc[UR4][R10.64+0x74] ;  /* 0x000074040a145981 */ /* 0x000ee2000c1e1900 */
[----:B----4-:R-:W-:-:S03]  /*06e0*/  @P4 LOP3.LUT R3, R3, R22, RZ, 0x3c, !PT ;  /* 0x0000001603034212 */ /* 0x010fc600078e3cff */
[----:B------:R-:W4:Y:S01]  /*06f0*/  @P0 LDG.E R22, desc[UR4][R10.64+0x8c] ;  /* 0x00008c040a160981 */ /* 0x000f22000c1e1900 */
[----:B------:R-:W-:-:S03]  /*0700*/  @P6 LOP3.LUT R15, R15, R26, RZ, 0x3c, !PT ;  /* 0x0000001a0f0f6212 */ /* 0x000fc600078e3cff */
        /* <DEDUP_REMOVED lines=13> */
[----:B------:R-:W-:Y:S02]  /*07e0*/  @P6 LOP3.LUT R4, R4, R27, RZ, 0x3c, !PT ;  /* 0x0000001b04046212 */ /* 0x000fe400078e3cff */
[----:B------:R-:W-:Y:S02]  /*07f0*/  @P6 LOP3.LUT R2, R2, R21, RZ, 0x3c, !PT ;  /* 0x0000001502026212 */ /* 0x000fe400078e3cff */
[----:B------:R-:W-:Y:S02]  /*0800*/  @P0 LOP3.LUT R4, R4, R23, RZ, 0x3c, !PT ;  /* 0x0000001704040212 */ /* 0x000fe400078e3cff */
[----:B------:R-:W-:Y:S02]  /*0810*/  @P0 LOP3.LUT R2, R2, R25, RZ, 0x3c, !PT ;  /* 0x0000001902020212 */ /* 0x000fe400078e3cff */
[----:B--2---:R-:W-:Y:S02]  /*0820*/  @P6 LOP3.LUT R5, R5, R18, RZ, 0x3c, !PT ;  /* 0x0000001205056212 */ /* 0x004fe400078e3cff */
[----:B---3--:R-:W-:-:S02]  /*0830*/  @P6 LOP3.LUT R3, R3, R20, RZ, 0x3c, !PT ;  /* 0x0000001403036212 */ /* 0x008fc400078e3cff */
[----:B----4-:R-:W-:Y:S02]  /*0840*/  @P0 LOP3.LUT R5, R5, R22, RZ, 0x3c, !PT ;  /* 0x0000001605050212 */ /* 0x010fe400078e3cff */
[----:B------:R-:W-:Y:S02]  /*0850*/  @P0 LOP3.LUT R3, R3, R26, RZ, 0x3c, !PT ;  /* 0x0000001a03030212 */ /* 0x000fe400078e3cff */
[----:B------:R-:W-:-:S13]  /*0860*/  R2P PR, R24.B1, 0x7f ;  /* 0x0000007f18007804 */ /* 0x000fda0000001000 */
[----:B------:R-:W2:Y:S04]  /*0870*/  @P0 LDG.E R18, desc[UR4][R10.64+0xa0] ;  /* 0x0000a0040a120981 */ /* 0x000ea8000c1e1900 */
[----:B------:R-:W3:Y:S04]  /*0880*/  @P1 LDG.E R22, desc[UR4][R10.64+0xb4] ;  /* 0x0000b4040a161981 */ /* 0x000ee8000c1e1900 */
[----:B------:R-:W4:Y:S04]  /*0890*/  @P2 LDG.E R26, desc[UR4][R10.64+0xc8] ;  /* 0x0000c8040a1a2981 */ /* 0x000f28000c1e1900 */
[----:B------:R-:W4:Y:S04]  /*08a0*/  @P3 LDG.E R28, desc[UR4][R10.64+0xdc] ;  /* 0x0000dc040a1c3981 */ /* 0x000f28000c1e1900 */
[----:B------:R-:W4:Y:S04]  /*08b0*/  @P0 LDG.E R23, desc[UR4][R10.64+0xa4] ;  /* 0x0000a4040a170981 */ /* 0x000f28000c1e1900 */
[----:B------:R-:W4:Y:S04]  /*08c0*/  @P0 LDG.E R20, desc[UR4][R10.64+0xa8] ;  /* 0x0000a8040a140981 */ /* 0x000f28000c1e1900 */
[----:B------:R-:W4:Y:S04]  /*08d0*/  @P4 LDG.E R25, desc[UR4][R10.64+0xf0] ;  /* 0x0000f0040a194981 */ /* 0x000f28000c1e1900 */
        /* <DEDUP_REMOVED lines=21> */
[----:B------:R-:W-:Y:S02]  /*0a30*/  LOP3.LUT P0, RZ, R24, 0x8000, RZ, 0xc0, !PT ;  /* 0x0000800018ff7812 */ /* 0x000fe4000780c0ff */
[----:B----4-:R-:W-:Y:S01]  /*0a40*/  @P5 LOP3.LUT R15, R15, R26, RZ, 0x3c, !PT ;  /* 0x0000001a0f0f5212 */ /* 0x010fe200078e3cff */
[----:B------:R-:W4:Y:S04]  /*0a50*/  @P3 LDG.E R24, desc[UR4][R10.64+0xe4] ;  /* 0x0000e4040a183981 */ /* 0x000f28000c1e1900 */
[----:B------:R-:W2:Y:S01]  /*0a60*/  @P6 LDG.E R26, desc[UR4][R10.64+0x118] ;  /* 0x000118040a1a6981 */ /* 0x000ea2000c1e1900 */
        /* <DEDUP_REMOVED lines=8> */
[----:B---3--:R-:W-:-:S03]  /*0af0*/  @P2 LOP3.LUT R3, R3, R22, RZ, 0x3c, !PT ;  /* 0x0000001603032212 */ /* 0x008fc600078e3cff */
[----:B------:R-:W3:Y:S01]  /*0b00*/  @P4 LDG.E R22, desc[UR4][R10.64+0x100] ;  /* 0x000100040a164981 */ /* 0x000ee2000c1e1900 */
[----:B--2---:R-:W-:-:S03]  /*0b10*/  @P6 LOP3.LUT R15, R15, R26, RZ, 0x3c, !PT ;  /* 0x0000001a0f0f6212 */ /* 0x004fc600078e3cff */
[----:B------:R-:W2:Y:S01]  /*0b20*/  @P0 LDG.E R26, desc[UR4][R10.64+0x12c] ;  /* 0x00012c040a1a0981 */ /* 0x000ea2000c1e1900 */
[----:B----4-:R-:W-:-:S03]  /*0b30*/  @P2 LOP3.LUT R2, R2, R23, RZ, 0x3c, !PT ;  /* 0x0000001702022212 */ /* 0x010fc600078e3cff */
[----:B------:R-:W4:Y:S01]  /*0b40*/  @P4 LDG.E R23, desc[UR4][R10.64+0xfc] ;  /* 0x0000fc040a174981 */ /* 0x000f22000c1e1900 */
[----:B------:R-:W-:-:S03]  /*0b50*/  @P2 LOP3.LUT R5, R5, R20, RZ, 0x3c, !PT ;  /* 0x0000001405052212 */ /* 0x000fc600078e3cff */
[----:B------:R-:W4:Y:S01]  /*0b60*/  @P4 LDG.E R20, desc[UR4][R10.64+0xf8] ;  /* 0x0000f8040a144981 */ /* 0x000f22000c1e1900 */
[----:B------:R-:W-:Y:S02]  /*0b70*/  @P3 LOP3.LUT R2, R2, R27, RZ, 0x3c, !PT ;  /* 0x0000001b02023212 */ /* 0x000fe400078e3cff */
[----:B------:R-:W-:Y:S01]  /*0b80*/  @P3 LOP3.LUT R4, R4, R25, RZ, 0x3c, !PT ;  /* 0x0000001904043212 */ /* 0x000fe200078e3cff */
[----:B------:R-:W4:Y:S01]  /*0b90*/  @P5 LDG.E R27, desc[UR4][R10.64+0x110] ;  /* 0x000110040a1b5981 */ /* 0x000f22000c1e1900 */
[----:B------:R-:W-:-:S03]  /*0ba0*/  @P3 LOP3.LUT R5, R5, R24, RZ, 0x3c, !PT ;  /* 0x0000001805053212 */ /* 0x000fc600078e3cff */
[----:B------:R-:W4:Y:S04]  /*0bb0*/  @P5 LDG.E R25, desc[UR4][R10.64+0x108] ;  /* 0x000108040a195981 */ /* 0x000f28000c1e1900 */
        /* <DEDUP_REMOVED lines=19> */
[----:B------:R-:W-:-:S05]  /*0cf0*/  VIADD R19, R19, 0x10 ;  /* 0x0000001013137836 */ /* 0x000fca0000000000 */
[----:B------:R-:W-:Y:S02]  /*0d00*/  ISETP.NE.AND P1, PT, R19, 0x20, PT ;  /* 0x000000201300780c */ /* 0x000fe40003f25270 */
[----:B------:R-:W-:Y:S02]  /*0d10*/  @P5 LOP3.LUT R3, R3, R18, RZ, 0x3c, !PT ;  /* 0x0000001203035212 */ /* 0x000fe400078e3cff */
[----:B------:R-:W-:Y:S02]  /*0d20*/  @P6 LOP3.LUT R4, R4, R21, RZ, 0x3c, !PT ;  /* 0x0000001504046212 */ /* 0x000fe400078e3cff */
[----:B---3--:R-:W-:-:S04]  /*0d30*/  @P6 LOP3.LUT R3, R3, R22, RZ, 0x3c, !PT ;  /* 0x0000001603036212 */ /* 0x008fc800078e3cff */
[----:B--2---:R-:W-:Y:S02]  /*0d40*/  @P0 LOP3.LUT R3, R3, R26, RZ, 0x3c, !PT ;  /* 0x0000001a03030212 */ /* 0x004fe400078e3cff */
[----:B----4-:R-:W-:Y:S02]  /*0d50*/  @P6 LOP3.LUT R2, R2, R23, RZ, 0x3c, !PT ;  /* 0x0000001702026212 */ /* 0x010fe400078e3cff */
[----:B------:R-:W-:Y:S02]  /*0d60*/  @P6 LOP3.LUT R5, R5, R20, RZ, 0x3c, !PT ;  /* 0x0000001405056212 */ /* 0x000fe400078e3cff */
[----:B------:R-:W-:Y:S02]  /*0d70*/  @P0 LOP3.LUT R2, R2, R27, RZ, 0x3c, !PT ;  /* 0x0000001b02020212 */ /* 0x000fe400078e3cff */
[----:B------:R-:W-:Y:S02]  /*0d80*/  @P0 LOP3.LUT R4, R4, R25, RZ, 0x3c, !PT ;  /* 0x0000001904040212 */ /* 0x000fe400078e3cff */
[----:B------:R-:W-:Y:S01]  /*0d90*/  @P0 LOP3.LUT R5, R5, R24, RZ, 0x3c, !PT ;  /* 0x0000001805050212 */ /* 0x000fe200078e3cff */
[----:B------:R-:W-:Y:S06]  /*0da0*/  @P1 BRA `(.L_x_30) ;  /* 0xfffffff400481947 */ /* 0x000fec000383ffff */
[----:B------:R-:W-:-:S05]  /*0db0*/  VIADD R17, R17, 0x1 ;  /* 0x0000000111117836 */ /* 0x000fca0000000000 */
[----:B------:R-:W-:-:S13]  /*0dc0*/  ISETP.NE.AND P0, PT, R17, 0x5, PT ;  /* 0x000000051100780c */ /* 0x000fda0003f05270 */
[----:B------:R-:W-:Y:S05]  /*0dd0*/  @P0 BRA `(.L_x_31) ;  /* 0xfffffff400300947 */ /* 0x000fea000383ffff */
[----:B------:R1:W-:Y:S01]  /*0de0*/  STG.E.64 desc[UR4][R6.64+0x8], R4 ;  /* 0x0000080406007986 */ /* 0x0003e2000c101b04 */
[----:B------:R-:W-:Y:S01]  /*0df0*/  VIADD R14, R14, 0x1 ;  /* 0x000000010e0e7836 */ /* 0x000fe20000000000 */
[----:B------:R-:W-:Y:S02]  /*0e00*/  LOP3.LUT R11, R13, 0x3, RZ, 0xc0, !PT ;  /* 0x000000030d0b7812 */ /* 0x000fe400078ec0ff */
[----:B------:R1:W-:Y:S02]  /*0e10*/  STG.E.64 desc[UR4][R6.64+0x10], R2 ;  /* 0x0000100206007986 */ /* 0x0003e4000c101b04 */
[----:B------:R-:W-:Y:S02]  /*0e20*/  ISETP.GE.U32.AND P0, PT, R14, R11, PT ;  /* 0x0000000b0e00720c */ /* 0x000fe40003f06070 */
[----:B------:R1:W-:Y:S11]  /*0e30*/  STG.E desc[UR4][R6.64+0x4], R15 ;  /* 0x0000040f06007986 */ /* 0x0003f6000c101904 */
[----:B------:R-:W-:Y:S05]  /*0e40*/  @!P0 BRA `(.L_x_32) ;  /* 0xfffffff400048947 */ /* 0x000fea000383ffff */
.L_x_29:
[----:B------:R-:W-:Y:S05]  /*0e50*/  BSYNC.RECONVERGENT B1 ;  /* 0x0000000000017941 */ /* 0x000fea0003800200 */
.L_x_28:
[C---:B------:R-:W-:Y:S01]  /*0e60*/  ISETP.GT.U32.AND P0, PT, R13.reuse, 0x3, PT ;  /* 0x000000030d00780c */ /* 0x040fe20003f04070 */
[----:B------:R-:W-:Y:S01]  /*0e70*/  VIADD R12, R12, 0x1 ;  /* 0x000000010c0c7836 */ /* 0x000fe20000000000 */
[--C-:B------:R-:W-:Y:S02]  /*0e80*/  SHF.R.U64 R13, R13, 0x2, R0.reuse ;  /* 0x000000020d0d7819 */ /* 0x100fe40000001200 */
[----:B------:R-:W-:Y:S02]  /*0e90*/  ISETP.GT.U32.AND.EX P0, PT, R0, RZ, PT, P0 ;  /* 0x000000ff0000720c */ /* 0x000fe40003f04100 */
[----:B------:R-:W-:-:S11]  /*0ea0*/  SHF.R.U32.HI R0, RZ, 0x2, R0 ;  /* 0x00000002ff007819 */ /* 0x000fd60000011600 */
[----:B------:R-:W-:Y:S05]  /*0eb0*/  @P0 BRA `(.L_x_33) ;  /* 0xfffffff000c80947 */ /* 0x000fea000383ffff */
.L_x_27:
[----:B------:R-:W-:Y:S05]  /*0ec0*/  BSYNC.RECONVERGENT B0 ;  /* 0x0000000000007941 */ /* 0x000fea0003800200 */
.L_x_26:
[----:B------:R-:W-:Y:S04]  /*0ed0*/  STG.E.64 desc[UR4][R6.64+0x18], RZ ;  /* 0x000018ff06007986 */ /* 0x000fe8000c101b04 */
[----:B------:R-:W-:Y:S04]  /*0ee0*/  STG.E desc[UR4][R6.64+0x20], RZ ;  /* 0x000020ff06007986 */ /* 0x000fe8000c101904 */
[----:B------:R-:W-:Y:S01]  /*0ef0*/  STG.E.64 desc[UR4][R6.64+0x28], RZ ;  /* 0x000028ff06007986 */ /* 0x000fe2000c101b04 */
[----:B------:R-:W-:Y:S05]  /*0f00*/  EXIT ;  /* 0x000000000000794d */ /* 0x000fea0003800000 */
.L_x_34:
        /* <DEDUP_REMOVED lines=15> */
.L_x_37:


//--------------------- .nv.global.init           --------------------------
	.section	.nv.global.init,"aw",@progbits
	.align	4
.nv.global.init:
	.type		mrg32k3aM1SubSeq,@object
	.size		mrg32k3aM1SubSeq,(mrg32k3aM2SubSeq - mrg32k3aM1SubSeq)
mrg32k3aM1SubSeq:
        /*0000*/ 	.byte	0x0b, 0xcc, 0xee, 0x04, 0x73, 0x29, 0x8b, 0x6f, 0xf6, 0x53, 0x03, 0xf6, 0x23, 0xf6, 0xea, 0xda
        /* <DEDUP_REMOVED lines=125> */
	.type		mrg32k3aM2SubSeq,@object
	.size		mrg32k3aM2SubSeq,(mrg32k3aM1 - mrg32k3aM2SubSeq)
mrg32k3aM2SubSeq:
        /* <DEDUP_REMOVED lines=126> */
	.type		mrg32k3aM1,@object
	.size		mrg32k3aM1,(mrg32k3aM1Seq - mrg32k3aM1)
mrg32k3aM1:
        /* <DEDUP_REMOVED lines=144> */
	.type		mrg32k3aM1Seq,@object
	.size		mrg32k3aM1Seq,(mrg32k3aM2 - mrg32k3aM1Seq)
mrg32k3aM1Seq:
        /* <DEDUP_REMOVED lines=144> */
	.type		mrg32k3aM2,@object
	.size		mrg32k3aM2,(mrg32k3aM2Seq - mrg32k3aM2)
mrg32k3aM2:
        /* <DEDUP_REMOVED lines=144> */
	.type		mrg32k3aM2Seq,@object
	.size		mrg32k3aM2Seq,(precalc_xorwow_matrix - mrg32k3aM2Seq)
mrg32k3aM2Seq:
        /* <DEDUP_REMOVED lines=144> */
	.type		precalc_xorwow_matrix,@object
	.size		precalc_xorwow_matrix,(precalc_xorwow_offset_matrix - precalc_xorwow_matrix)
precalc_xorwow_matrix:
        /* <DEDUP_REMOVED lines=6400> */
	.type		precalc_xorwow_offset_matrix,@object
	.size		precalc_xorwow_offset_matrix,(.L_1 - precalc_xorwow_offset_matrix)
precalc_xorwow_offset_matrix:
        /* <DEDUP_REMOVED lines=6400> */
.L_1:


//--------------------- .nv.shared.reserved.0     --------------------------
	.section	.nv.shared.reserved.0,"aw",@nobits
	.weak		__nv_reservedSMEM_offset_0_alias
	.size		__nv_reservedSMEM_offset_0_alias, 0, 64
	.other		__nv_reservedSMEM_offset_0_alias,@"STO_CUDA_RESERVED_SHARED STV_DEFAULT"
__nv_reservedSMEM_offset_0_alias:
	.zero		0
	.zero		64


//--------------------- .nv.constant0._Z21cem_evaluate_policiesPfS_S_S_P17curandStateXORWOWiif --------------------------
	.section	.nv.constant0._Z21cem_evaluate_policiesPfS_S_S_P17curandStateXORWOWiif,"a",@progbits
	.sectionflags	@""
	.align	4
.nv.constant0._Z21cem_evaluate_policiesPfS_S_S_P17curandStateXORWOWiif:
	.zero		948


//--------------------- .nv.constant0._Z18init_curand_statesP17curandStateXORWOWmi --------------------------
	.section	.nv.constant0._Z18init_curand_statesP17curandStateXORWOWmi,"a",@progbits
	.sectionflags	@""
	.align	4
.nv.constant0._Z18init_curand_statesP17curandStateXORWOWmi:
	.zero		916


//--------------------- SYMBOLS --------------------------

	.type		.nv.reservedSmem.offset0,@object
	.size		.nv.reservedSmem.offset0,0x4
